// auto-generated by cutlass_sweep.gemm — config: {"arch": "sm_100", "cluster_m": 1, "cluster_n": 1, "dtype": "tf32", "dtype_b": "tf32", "layout": "nt", "stages": 3, "tile_k": 32, "tile_m": 128, "tile_n": 64}
#include "cutlass/cutlass.h"
#include "cutlass/gemm/collective/collective_builder.hpp"
#include "cutlass/gemm/device/gemm_universal_adapter.h"
#include "cutlass/gemm/kernel/gemm_universal.hpp"
#include "cutlass/epilogue/collective/collective_builder.hpp"

using ElemA = cutlass::tfloat32_t;
using ElemB = cutlass::tfloat32_t;
using ElemCD = cutlass::tfloat32_t;
using Acc  = float;
using TileShape    = cute::Shape<cute::_128, cute::_64, cute::_32>;
using ClusterShape = cute::Shape<cute::_1, cute::_1, cute::_1>;

using CollectiveEpilogue = typename cutlass::epilogue::collective::CollectiveBuilder<
    cutlass::arch::Sm100, cutlass::arch::OpClassTensorOp,
    TileShape, ClusterShape,
    cutlass::epilogue::collective::EpilogueTileAuto,
    Acc, Acc,
    ElemCD, cutlass::layout::RowMajor, 128 / cutlass::sizeof_bits<ElemCD>::value,
    ElemCD, cutlass::layout::RowMajor, 128 / cutlass::sizeof_bits<ElemCD>::value,
    cutlass::epilogue::collective::EpilogueScheduleAuto
  >::CollectiveOp;

using CollectiveMainloop = typename cutlass::gemm::collective::CollectiveBuilder<
    cutlass::arch::Sm100, cutlass::arch::OpClassTensorOp,
    ElemA, cutlass::layout::RowMajor, 128 / cutlass::sizeof_bits<ElemA>::value,
    ElemB, cutlass::layout::ColumnMajor, 128 / cutlass::sizeof_bits<ElemB>::value,
    Acc,
    TileShape, ClusterShape,
    cutlass::gemm::collective::StageCount<3>,
    cutlass::gemm::collective::KernelScheduleAuto
  >::CollectiveOp;

using GemmKernel = cutlass::gemm::kernel::GemmUniversal<
    cute::Shape<int,int,int,int>,
    CollectiveMainloop,
    CollectiveEpilogue
>;
using Gemm = cutlass::gemm::device::GemmUniversalAdapter<GemmKernel>;

// Force the device kernel symbol into the cubin without needing a host main.
auto* _anchor = &cutlass::device_kernel<GemmKernel>;


// ===== COMPILED SASS (sm_100a) =====

	.target	sm_100a

	.elftype	@"ET_EXEC"


//--------------------- .note.nv.tkinfo           --------------------------
	.section	.note.nv.tkinfo,"",@"SHT_NOTE"
	.sectionflags	@"SHF_NOTE_NV_TKINFO"
	.tkinfo
        /*0018*/ 	.word	0x00000002
        /*0030*/ 	.string	""
        /*0030*/ 	.string	"ptxas"
        /*0030*/ 	.string	"Cuda compilation tools, release 13.0, V13.0.88"
        /*0030*/ 	.string	"Build cuda_13.0.r13.0/compiler.36424714_0"
        /*0030*/ 	.string	"-arch sm_100a -m 64 "



//--------------------- .note.nv.cuinfo           --------------------------
	.section	.note.nv.cuinfo,"",@"SHT_NOTE"
	.sectionflags	@"SHF_NOTE_NV_CUINFO"
        /*0018*/ 	.short	0x0002
        /*001a*/ 	.short	0x0064
        /*001c*/ 	.short	0x0082
	.zero		2


//--------------------- .nv.info                  --------------------------
	.section	.nv.info,"",@"SHT_CUDA_INFO"
	.align	4


	//----- nvinfo : EIATTR_REGCOUNT
	.align		4
        /*0000*/ 	.byte	0x04, 0x2f
        /*0002*/ 	.short	(.L_19 - .L_18)
	.align		4
.L_18:
        /*0004*/ 	.word	index@(_ZN7cutlass13device_kernelINS_4gemm6kernel13GemmUniversalIN4cute5tupleIJiiiiEEENS1_10collective13CollectiveMmaINS1_35MainloopSm100TmaUmmaWarpSpecializedILi3ELi2ELi4ENS5_IJNS4_1CILi1EEESB_SB_EEEEENS5_IJNSA_ILi128EEENSA_ILi64EEENSA_ILi32EEEEEENS_10tfloat32_tENS5_IJlSB_lEEESI_SJ_NS4_8TiledMMAINS4_8MMA_AtomIJNS4_17SM100_MMA_TF32_SSISI_SI_fLi128ELi64ELNS4_4UMMA5MajorE0ELSO_0ELNSN_7ScaleInE0ELSP_0EEEEEENS4_6LayoutISC_NS5_IJNSA_ILi0EEEST_ST_EEEEENS5_IJNS4_10UnderscoreESW_SW_EEEEENS4_13SM90_TMA_LOADENS4_14ComposedLayoutINS4_7SwizzleILi3ELi4ELi3EEENS4_18smem_ptr_flag_bitsILi32EEENSS_INS5_IJNSA_ILi8EEESG_EEENS5_IJSG_SB_EEEEEEEvNS4_8identityESZ_S19_vS1A_EENS_8epilogue10collective18CollectiveEpilogueINS1C_23Sm100TmaWarpSpecializedILi4ELi2ELi16ELb1ELb0EEEJSH_NS5_IJNSS_ISE_SB_EENSS_INSA_ILi16EEESB_EEEEESI_SJ_SI_SJ_NS1C_6fusion15FusionCallbacksIS1G_NS1L_17LinearCombinationISI_fSI_fLNS_15FloatRoundStyleE2EEESH_S1K_JEEENS4_5SM1004TMEM4LOAD26SM100_TMEM_LOAD_32dp32b16xESZ_NS10_INS11_ILi2ELi4ELi3EEES14_NSS_INS5_IJS15_S1I_EEENS5_IJS1I_SB_EEEEEEENS4_39AutoVectorizingCopyWithAssumedAlignmentILi128EEENS4_14SM90_TMA_STOREES1Z_S21_S21_EEEvvEEEEvNT_6ParamsE)
        /*0008*/ 	.word	0x00000060


	//----- nvinfo : EIATTR_FRAME_SIZE
	.align		4
.L_19:
        /*000c*/ 	.byte	0x04, 0x11
        /*000e*/ 	.short	(.L_21 - .L_20)
	.align		4
.L_20:
        /*0010*/ 	.word	index@($__internal_2_$__cuda_sm10x_tcgen05_guardrail_trap_unallocated_columns_being_dealloced)
        /*0014*/ 	.word	0x00000000


	//----- nvinfo : EIATTR_FRAME_SIZE
	.align		4
.L_21:
        /*0018*/ 	.byte	0x04, 0x11
        /*001a*/ 	.short	(.L_23 - .L_22)
	.align		4
.L_22:
        /*001c*/ 	.word	index@($__internal_1_$__cuda_sm10x_tcgen05_guardrail_trap_phase_invalid_during_alloc)
        /*0020*/ 	.word	0x00000000


	//----- nvinfo : EIATTR_FRAME_SIZE
	.align		4
.L_23:
        /*0024*/ 	.byte	0x04, 0x11
        /*0026*/ 	.short	(.L_25 - .L_24)
	.align		4
.L_24:
        /*0028*/ 	.word	index@($__internal_0_$__cuda_sm10x_tcgen05_guardrail_trap_col_being_dealloced_not_returned_by_alloc)
        /*002c*/ 	.word	0x00000000


	//----- nvinfo : EIATTR_FRAME_SIZE
	.align		4
.L_25:
        /*0030*/ 	.byte	0x04, 0x11
        /*0032*/ 	.short	(.L_27 - .L_26)
	.align		4
.L_26:
        /*0034*/ 	.word	index@(_ZN7cutlass13device_kernelINS_4gemm6kernel13GemmUniversalIN4cute5tupleIJiiiiEEENS1_10collective13CollectiveMmaINS1_35MainloopSm100TmaUmmaWarpSpecializedILi3ELi2ELi4ENS5_IJNS4_1CILi1EEESB_SB_EEEEENS5_IJNSA_ILi128EEENSA_ILi64EEENSA_ILi32EEEEEENS_10tfloat32_tENS5_IJlSB_lEEESI_SJ_NS4_8TiledMMAINS4_8MMA_AtomIJNS4_17SM100_MMA_TF32_SSISI_SI_fLi128ELi64ELNS4_4UMMA5MajorE0ELSO_0ELNSN_7ScaleInE0ELSP_0EEEEEENS4_6LayoutISC_NS5_IJNSA_ILi0EEEST_ST_EEEEENS5_IJNS4_10UnderscoreESW_SW_EEEEENS4_13SM90_TMA_LOADENS4_14ComposedLayoutINS4_7SwizzleILi3ELi4ELi3EEENS4_18smem_ptr_flag_bitsILi32EEENSS_INS5_IJNSA_ILi8EEESG_EEENS5_IJSG_SB_EEEEEEEvNS4_8identityESZ_S19_vS1A_EENS_8epilogue10collective18CollectiveEpilogueINS1C_23Sm100TmaWarpSpecializedILi4ELi2ELi16ELb1ELb0EEEJSH_NS5_IJNSS_ISE_SB_EENSS_INSA_ILi16EEESB_EEEEESI_SJ_SI_SJ_NS1C_6fusion15FusionCallbacksIS1G_NS1L_17LinearCombinationISI_fSI_fLNS_15FloatRoundStyleE2EEESH_S1K_JEEENS4_5SM1004TMEM4LOAD26SM100_TMEM_LOAD_32dp32b16xESZ_NS10_INS11_ILi2ELi4ELi3EEES14_NSS_INS5_IJS15_S1I_EEENS5_IJS1I_SB_EEEEEEENS4_39AutoVectorizingCopyWithAssumedAlignmentILi128EEENS4_14SM90_TMA_STOREES1Z_S21_S21_EEEvvEEEEvNT_6ParamsE)
        /*0038*/ 	.word	0x00000000


	//----- nvinfo : EIATTR_MIN_STACK_SIZE
	.align		4
.L_27:
        /*003c*/ 	.byte	0x04, 0x12
        /*003e*/ 	.short	(.L_29 - .L_28)
	.align		4
.L_28:
        /*0040*/ 	.word	index@(_ZN7cutlass13device_kernelINS_4gemm6kernel13GemmUniversalIN4cute5tupleIJiiiiEEENS1_10collective13CollectiveMmaINS1_35MainloopSm100TmaUmmaWarpSpecializedILi3ELi2ELi4ENS5_IJNS4_1CILi1EEESB_SB_EEEEENS5_IJNSA_ILi128EEENSA_ILi64EEENSA_ILi32EEEEEENS_10tfloat32_tENS5_IJlSB_lEEESI_SJ_NS4_8TiledMMAINS4_8MMA_AtomIJNS4_17SM100_MMA_TF32_SSISI_SI_fLi128ELi64ELNS4_4UMMA5MajorE0ELSO_0ELNSN_7ScaleInE0ELSP_0EEEEEENS4_6LayoutISC_NS5_IJNSA_ILi0EEEST_ST_EEEEENS5_IJNS4_10UnderscoreESW_SW_EEEEENS4_13SM90_TMA_LOADENS4_14ComposedLayoutINS4_7SwizzleILi3ELi4ELi3EEENS4_18smem_ptr_flag_bitsILi32EEENSS_INS5_IJNSA_ILi8EEESG_EEENS5_IJSG_SB_EEEEEEEvNS4_8identityESZ_S19_vS1A_EENS_8epilogue10collective18CollectiveEpilogueINS1C_23Sm100TmaWarpSpecializedILi4ELi2ELi16ELb1ELb0EEEJSH_NS5_IJNSS_ISE_SB_EENSS_INSA_ILi16EEESB_EEEEESI_SJ_SI_SJ_NS1C_6fusion15FusionCallbacksIS1G_NS1L_17LinearCombinationISI_fSI_fLNS_15FloatRoundStyleE2EEESH_S1K_JEEENS4_5SM1004TMEM4LOAD26SM100_TMEM_LOAD_32dp32b16xESZ_NS10_INS11_ILi2ELi4ELi3EEES14_NSS_INS5_IJS15_S1I_EEENS5_IJS1I_SB_EEEEEEENS4_39AutoVectorizingCopyWithAssumedAlignmentILi128EEENS4_14SM90_TMA_STOREES1Z_S21_S21_EEEvvEEEEvNT_6ParamsE)
        /*0044*/ 	.word	0x00000000
.L_29:


//--------------------- .nv.compat                --------------------------
	.section	.nv.compat,"",@"SHT_CUDA_COMPAT_INFO"
	.align	4
        /*0000*/ 	.byte	0x02, 0x09, 0x01, 0x00, 0x02, 0x02, 0x02, 0x00, 0x02, 0x05, 0x05, 0x00, 0x03, 0x07, 0x01, 0x01
        /*0010*/ 	.byte	0x02, 0x03, 0x01, 0x00, 0x02, 0x06, 0x01, 0x00, 0x04, 0x0b, 0x08, 0x00, 0x09, 0x00, 0x00, 0x00
        /*0020*/ 	.byte	0x00, 0x00, 0x00, 0x00


//--------------------- .nv.info._ZN7cutlass13device_kernelINS_4gemm6kernel13GemmUniversalIN4cute5tupleIJiiiiEEENS1_10collective13CollectiveMmaINS1_35MainloopSm100TmaUmmaWarpSpecializedILi3ELi2ELi4ENS5_IJNS4_1CILi1EEESB_SB_EEEEENS5_IJNSA_ILi128EEENSA_ILi64EEENSA_ILi32EEEEEENS_10tfloat32_tENS5_IJlSB_lEEESI_SJ_NS4_8TiledMMAINS4_8MMA_AtomIJNS4_17SM100_MMA_TF32_SSISI_SI_fLi128ELi64ELNS4_4UMMA5MajorE0ELSO_0ELNSN_7ScaleInE0ELSP_0EEEEEENS4_6LayoutISC_NS5_IJNSA_ILi0EEEST_ST_EEEEENS5_IJNS4_10UnderscoreESW_SW_EEEEENS4_13SM90_TMA_LOADENS4_14ComposedLayoutINS4_7SwizzleILi3ELi4ELi3EEENS4_18smem_ptr_flag_bitsILi32EEENSS_INS5_IJNSA_ILi8EEESG_EEENS5_IJSG_SB_EEEEEEEvNS4_8identityESZ_S19_vS1A_EENS_8epilogue10collective18CollectiveEpilogueINS1C_23Sm100TmaWarpSpecializedILi4ELi2ELi16ELb1ELb0EEEJSH_NS5_IJNSS_ISE_SB_EENSS_INSA_ILi16EEESB_EEEEESI_SJ_SI_SJ_NS1C_6fusion15FusionCallbacksIS1G_NS1L_17LinearCombinationISI_fSI_fLNS_15FloatRoundStyleE2EEESH_S1K_JEEENS4_5SM1004TMEM4LOAD26SM100_TMEM_LOAD_32dp32b16xESZ_NS10_INS11_ILi2ELi4ELi3EEES14_NSS_INS5_IJS15_S1I_EEENS5_IJS1I_SB_EEEEEEENS4_39AutoVectorizingCopyWithAssumedAlignmentILi128EEENS4_14SM90_TMA_STOREES1Z_S21_S21_EEEvvEEEEvNT_6ParamsE --------------------------
	.section	.nv.info._ZN7cutlass13device_kernelINS_4gemm6kernel13GemmUniversalIN4cute5tupleIJiiiiEEENS1_10collective13CollectiveMmaINS1_35MainloopSm100TmaUmmaWarpSpecializedILi3ELi2ELi4ENS5_IJNS4_1CILi1EEESB_SB_EEEEENS5_IJNSA_ILi128EEENSA_ILi64EEENSA_ILi32EEEEEENS_10tfloat32_tENS5_IJlSB_lEEESI_SJ_NS4_8TiledMMAINS4_8MMA_AtomIJNS4_17SM100_MMA_TF32_SSISI_SI_fLi128ELi64ELNS4_4UMMA5MajorE0ELSO_0ELNSN_7ScaleInE0ELSP_0EEEEEENS4_6LayoutISC_NS5_IJNSA_ILi0EEEST_ST_EEEEENS5_IJNS4_10UnderscoreESW_SW_EEEEENS4_13SM90_TMA_LOADENS4_14ComposedLayoutINS4_7SwizzleILi3ELi4ELi3EEENS4_18smem_ptr_flag_bitsILi32EEENSS_INS5_IJNSA_ILi8EEESG_EEENS5_IJSG_SB_EEEEEEEvNS4_8identityESZ_S19_vS1A_EENS_8epilogue10collective18CollectiveEpilogueINS1C_23Sm100TmaWarpSpecializedILi4ELi2ELi16ELb1ELb0EEEJSH_NS5_IJNSS_ISE_SB_EENSS_INSA_ILi16EEESB_EEEEESI_SJ_SI_SJ_NS1C_6fusion15FusionCallbacksIS1G_NS1L_17LinearCombinationISI_fSI_fLNS_15FloatRoundStyleE2EEESH_S1K_JEEENS4_5SM1004TMEM4LOAD26SM100_TMEM_LOAD_32dp32b16xESZ_NS10_INS11_ILi2ELi4ELi3EEES14_NSS_INS5_IJS15_S1I_EEENS5_IJS1I_SB_EEEEEEENS4_39AutoVectorizingCopyWithAssumedAlignmentILi128EEENS4_14SM90_TMA_STOREES1Z_S21_S21_EEEvvEEEEvNT_6ParamsE,"",@"SHT_CUDA_INFO"
	.sectionflags	@""
	.align	4


	//----- nvinfo : EIATTR_CUDA_API_VERSION
	.align		4
        /*0000*/ 	.byte	0x04, 0x37
        /*0002*/ 	.short	(.L_31 - .L_30)
.L_30:
        /*0004*/ 	.word	0x00000082


	//----- nvinfo : EIATTR_KPARAM_INFO
	.align		4
.L_31:
        /*0008*/ 	.byte	0x04, 0x17
        /*000a*/ 	.short	(.L_33 - .L_32)
.L_32:
        /*000c*/ 	.word	0x00000000
        /*0010*/ 	.short	0x0000
        /*0012*/ 	.short	0x0000
        /*0014*/ 	.byte	0x00, 0xf0, 0x01, 0x20


	//----- nvinfo : EIATTR_AT_ENTRY_FRAGMENTS
	.align		4
.L_33:
        /*0018*/ 	.byte	0x04, 0x4f
        /*001a*/ 	.short	(.L_35 - .L_34)


	//   ....[0]....
.L_34:
        /*001c*/ 	.word	0x00000006


	//----- nvinfo : EIATTR_RESERVED_SMEM_USED
	.align		4
.L_35:
        /*0020*/ 	.byte	0x01, 0x41
	.zero		2


	//----- nvinfo : EIATTR_SPARSE_MMA_MASK
	.align		4
        /*0024*/ 	.byte	0x03, 0x50
        /*0026*/ 	.short	0x0000


	//----- nvinfo : EIATTR_TCGEN05_1CTA_USED
	.align		4
        /*0028*/ 	.byte	0x01, 0x51
	.zero		2


	//----- nvinfo : EIATTR_MAXREG_COUNT
	.align		4
        /*002c*/ 	.byte	0x03, 0x1b
        /*002e*/ 	.short	0x00ff


	//----- nvinfo : EIATTR_NUM_BARRIERS
	.align		4
        /*0030*/ 	.byte	0x02, 0x4c
        /*0032*/ 	.byte	0x07
	.zero		1


	//----- nvinfo : EIATTR_EXTERNS
	.align		4
        /*0034*/ 	.byte	0x04, 0x0f
        /*0036*/ 	.short	(.L_37 - .L_36)


	//   ....[0]....
	.align		4
.L_36:
        /*0038*/ 	.word	index@(__assertfail)


	//----- nvinfo : EIATTR_MERCURY_ISA_VERSION
	.align		4
.L_37:
        /*003c*/ 	.byte	0x03, 0x5f
        /*003e*/ 	.short	0x0101


	//----- nvinfo : EIATTR_INT_WARP_WIDE_INSTR_OFFSETS
	.align		4
        /*0040*/ 	.byte	0x04, 0x31
        /*0042*/ 	.short	(.L_39 - .L_38)


	//   ....[0]....
.L_38:
        /*0044*/ 	.word	0x00001dd0


	//   ....[1]....
        /*0048*/ 	.word	0x00003790


	//   ....[2]....
        /*004c*/ 	.word	0x000037b0


	//   ....[3]....
        /*0050*/ 	.word	0x000037e0


	//   ....[4]....
        /*0054*/ 	.word	0x00004120


	//   ....[5]....
        /*0058*/ 	.word	0x00004190


	//   ....[6]....
        /*005c*/ 	.word	0x00004270


	//   ....[7]....
        /*0060*/ 	.word	0x000042f0


	//   ....[8]....
        /*0064*/ 	.word	0x00004400


	//   ....[9]....
        /*0068*/ 	.word	0x00004490


	//   ....[10]....
        /*006c*/ 	.word	0x00004670


	//   ....[11]....
        /*0070*/ 	.word	0x000047d0


	//----- nvinfo : EIATTR_COOP_GROUP_MASK_REGIDS
	.align		4
.L_39:
        /*0074*/ 	.byte	0x04, 0x29
        /*0076*/ 	.short	(.L_41 - .L_40)


	//   ....[0]....
.L_40:
        /*0078*/ 	.word	0xffffffff


	//   ....[1]....
        /*007c*/ 	.word	0xffffffff


	//   ....[2]....
        /*0080*/ 	.word	0xffffffff


	//   ....[3]....
        /*0084*/ 	.word	0xffffffff


	//   ....[4]....
        /*0088*/ 	.word	0xffffffff


	//   ....[5]....
        /*008c*/ 	.word	0xffffffff


	//   ....[6]....
        /*0090*/ 	.word	0xffffffff


	//   ....[7]....
        /*0094*/ 	.word	0xffffffff


	//   ....[8]....
        /*0098*/ 	.word	0xffffffff


	//   ....[9]....
        /*009c*/ 	.word	0xffffffff


	//   ....[10]....
        /*00a0*/ 	.word	0xffffffff


	//   ....[11]....
        /*00a4*/ 	.word	0xffffffff


	//   ....[12]....
        /*00a8*/ 	.word	0xffffffff


	//----- nvinfo : EIATTR_COOP_GROUP_INSTR_OFFSETS
	.align		4
.L_41:
        /*00ac*/ 	.byte	0x04, 0x28
        /*00ae*/ 	.short	(.L_43 - .L_42)


	//   ....[0]....
.L_42:
        /*00b0*/ 	.word	0x00000090


	//   ....[1]....
        /*00b4*/ 	.word	0x000004d0


	//   ....[2]....
        /*00b8*/ 	.word	0x00000620


	//   ....[3]....
        /*00bc*/ 	.word	0x000007c0


	//   ....[4]....
        /*00c0*/ 	.word	0x000008c0


	//   ....[5]....
        /*00c4*/ 	.word	0x00000a30


	//   ....[6]....
        /*00c8*/ 	.word	0x00000bd0


	//   ....[7]....
        /*00cc*/ 	.word	0x00001cb0


	//   ....[8]....
        /*00d0*/ 	.word	0x00002a00


	//   ....[9]....
        /*00d4*/ 	.word	0x00002c10


	//   ....[10]....
        /*00d8*/ 	.word	0x00002c40


	//   ....[11]....
        /*00dc*/ 	.word	0x00003670


	//   ....[12]....
        /*00e0*/ 	.word	0x000038a0


	//----- nvinfo : EIATTR_VRC_CTA_INIT_COUNT
	.align		4
.L_43:
        /*00e4*/ 	.byte	0x02, 0x4a
        /*00e6*/ 	.byte	0x80
	.zero		1


	//----- nvinfo : EIATTR_SYSCALL_OFFSETS
	.align		4
        /*00e8*/ 	.byte	0x04, 0x46
        /*00ea*/ 	.short	(.L_45 - .L_44)


	//   ....[0]....
.L_44:
        /*00ec*/ 	.word	0x00005250


	//   ....[1]....
        /*00f0*/ 	.word	0x00005340


	//   ....[2]....
        /*00f4*/ 	.word	0x00005ab0


	//   ....[3]....
        /*00f8*/ 	.word	0x00006430


	//   ....[4]....
        /*00fc*/ 	.word	0x00006d80


	//   ....[5]....
        /*0100*/ 	.word	0x000076d0


	//----- nvinfo : EIATTR_MBARRIER_INSTR_OFFSETS
	.align		4
.L_45:
        /*0104*/ 	.byte	0x04, 0x39
        /*0106*/ 	.short	(.L_47 - .L_46)


	//   ....[0]....
.L_46:
        /*0108*/ 	.word	0x000005b0
        /*010c*/ 	.word	0x000000ff
        /*0110*/ 	.word	0x00000000
        /*0114*/ 	.short	0x0100
        /*0116*/ 	.byte	0x05
	.zero		1


	//   ....[1]....
        /*0118*/ 	.word	0x000005c0
        /*011c*/ 	.word	0x000000ff
        /*0120*/ 	.word	0x00000018
        /*0124*/ 	.short	0x0100
        /*0126*/ 	.byte	0x05
	.zero		1


	//   ....[2]....
        /*0128*/ 	.word	0x000005d0
        /*012c*/ 	.word	0x000000ff
        /*0130*/ 	.word	0x00000008
        /*0134*/ 	.short	0x0100
        /*0136*/ 	.byte	0x05
	.zero		1


	//   ....[3]....
        /*0138*/ 	.word	0x000005e0
        /*013c*/ 	.word	0x000000ff
        /*0140*/ 	.word	0x00000020
        /*0144*/ 	.short	0x0100
        /*0146*/ 	.byte	0x05
	.zero		1


	//   ....[4]....
        /*0148*/ 	.word	0x000005f0
        /*014c*/ 	.word	0x000000ff
        /*0150*/ 	.word	0x00000010
        /*0154*/ 	.short	0x0100
        /*0156*/ 	.byte	0x05
	.zero		1


	//   ....[5]....
        /*0158*/ 	.word	0x00000600
        /*015c*/ 	.word	0x000000ff
        /*0160*/ 	.word	0x00000028
        /*0164*/ 	.short	0x0100
        /*0166*/ 	.byte	0x05
	.zero		1


	//   ....[6]....
        /*0168*/ 	.word	0x00000730
        /*016c*/ 	.word	0x000000ff
        /*0170*/ 	.word	0x00000030
        /*0174*/ 	.short	0x0100
        /*0176*/ 	.byte	0x07
	.zero		1


	//   ....[7]....
        /*0178*/ 	.word	0x00000740
        /*017c*/ 	.word	0x000000ff
        /*0180*/ 	.word	0x00000050
        /*0184*/ 	.short	0x0100
        /*0186*/ 	.byte	0x07
	.zero		1


	//   ....[8]....
        /*0188*/ 	.word	0x00000750
        /*018c*/ 	.word	0x000000ff
        /*0190*/ 	.word	0x00000038
        /*0194*/ 	.short	0x0100
        /*0196*/ 	.byte	0x07
	.zero		1


	//   ....[9]....
        /*0198*/ 	.word	0x00000760
        /*019c*/ 	.word	0x000000ff
        /*01a0*/ 	.word	0x00000058
        /*01a4*/ 	.short	0x0100
        /*01a6*/ 	.byte	0x07
	.zero		1


	//   ....[10]....
        /*01a8*/ 	.word	0x00000770
        /*01ac*/ 	.word	0x000000ff
        /*01b0*/ 	.word	0x00000040
        /*01b4*/ 	.short	0x0100
        /*01b6*/ 	.byte	0x07
	.zero		1


	//   ....[11]....
        /*01b8*/ 	.word	0x00000780
        /*01bc*/ 	.word	0x000000ff
        /*01c0*/ 	.word	0x00000060
        /*01c4*/ 	.short	0x0100
        /*01c6*/ 	.byte	0x07
	.zero		1


	//   ....[12]....
        /*01c8*/ 	.word	0x00000790
        /*01cc*/ 	.word	0x000000ff
        /*01d0*/ 	.word	0x00000048
        /*01d4*/ 	.short	0x0100
        /*01d6*/ 	.byte	0x07
	.zero		1


	//   ....[13]....
        /*01d8*/ 	.word	0x000007a0
        /*01dc*/ 	.word	0x000000ff
        /*01e0*/ 	.word	0x00000068
        /*01e4*/ 	.short	0x0100
        /*01e6*/ 	.byte	0x07
	.zero		1


	//   ....[14]....
        /*01e8*/ 	.word	0x00000890
        /*01ec*/ 	.word	0x000000ff
        /*01f0*/ 	.word	0x00000070
        /*01f4*/ 	.short	0x0100
        /*01f6*/ 	.byte	0x05
	.zero		1


	//   ....[15]....
        /*01f8*/ 	.word	0x000008a0
        /*01fc*/ 	.word	0x000000ff
        /*0200*/ 	.word	0x00000078
        /*0204*/ 	.short	0x0100
        /*0206*/ 	.byte	0x05
	.zero		1


	//   ....[16]....
        /*0208*/ 	.word	0x000009e0
        /*020c*/ 	.word	0x000000ff
        /*0210*/ 	.word	0x00000080
        /*0214*/ 	.short	0x0100
        /*0216*/ 	.byte	0x05
	.zero		1


	//   ....[17]....
        /*0218*/ 	.word	0x000009f0
        /*021c*/ 	.word	0x000000ff
        /*0220*/ 	.word	0x00000090
        /*0224*/ 	.short	0x0100
        /*0226*/ 	.byte	0x05
	.zero		1


	//   ....[18]....
        /*0228*/ 	.word	0x00000a00
        /*022c*/ 	.word	0x000000ff
        /*0230*/ 	.word	0x00000088
        /*0234*/ 	.short	0x0100
        /*0236*/ 	.byte	0x05
	.zero		1


	//   ....[19]....
        /*0238*/ 	.word	0x00000a10
        /*023c*/ 	.word	0x000000ff
        /*0240*/ 	.word	0x00000098
        /*0244*/ 	.short	0x0100
        /*0246*/ 	.byte	0x05
	.zero		1


	//   ....[20]....
        /*0248*/ 	.word	0x00000b40
        /*024c*/ 	.word	0x000000ff
        /*0250*/ 	.word	0x000000a0
        /*0254*/ 	.short	0x0100
        /*0256*/ 	.byte	0x07
	.zero		1


	//   ....[21]....
        /*0258*/ 	.word	0x00000b50
        /*025c*/ 	.word	0x000000ff
        /*0260*/ 	.word	0x000000c0
        /*0264*/ 	.short	0x0100
        /*0266*/ 	.byte	0x07
	.zero		1


	//   ....[22]....
        /*0268*/ 	.word	0x00000b60
        /*026c*/ 	.word	0x000000ff
        /*0270*/ 	.word	0x000000a8
        /*0274*/ 	.short	0x0100
        /*0276*/ 	.byte	0x07
	.zero		1


	//   ....[23]....
        /*0278*/ 	.word	0x00000b70
        /*027c*/ 	.word	0x000000ff
        /*0280*/ 	.word	0x000000c8
        /*0284*/ 	.short	0x0100
        /*0286*/ 	.byte	0x07
	.zero		1


	//   ....[24]....
        /*0288*/ 	.word	0x00000b80
        /*028c*/ 	.word	0x000000ff
        /*0290*/ 	.word	0x000000b0
        /*0294*/ 	.short	0x0100
        /*0296*/ 	.byte	0x07
	.zero		1


	//   ....[25]....
        /*0298*/ 	.word	0x00000b90
        /*029c*/ 	.word	0x000000ff
        /*02a0*/ 	.word	0x000000d0
        /*02a4*/ 	.short	0x0100
        /*02a6*/ 	.byte	0x07
	.zero		1


	//   ....[26]....
        /*02a8*/ 	.word	0x00000ba0
        /*02ac*/ 	.word	0x000000ff
        /*02b0*/ 	.word	0x000000b8
        /*02b4*/ 	.short	0x0100
        /*02b6*/ 	.byte	0x07
	.zero		1


	//   ....[27]....
        /*02b8*/ 	.word	0x00000bb0
        /*02bc*/ 	.word	0x000000ff
        /*02c0*/ 	.word	0x000000d8
        /*02c4*/ 	.short	0x0100
        /*02c6*/ 	.byte	0x07
	.zero		1


	//   ....[28]....
        /*02c8*/ 	.word	0x00000ca0
        /*02cc*/ 	.word	0x000000ff
        /*02d0*/ 	.word	0x000000e0
        /*02d4*/ 	.short	0x0100
        /*02d6*/ 	.byte	0x05
	.zero		1


	//   ....[29]....
        /*02d8*/ 	.word	0x00000cb0
        /*02dc*/ 	.word	0x000000ff
        /*02e0*/ 	.word	0x000000f0
        /*02e4*/ 	.short	0x0100
        /*02e6*/ 	.byte	0x05
	.zero		1


	//   ....[30]....
        /*02e8*/ 	.word	0x00000cc0
        /*02ec*/ 	.word	0x000000ff
        /*02f0*/ 	.word	0x000000e8
        /*02f4*/ 	.short	0x0100
        /*02f6*/ 	.byte	0x05
	.zero		1


	//   ....[31]....
        /*02f8*/ 	.word	0x00000cd0
        /*02fc*/ 	.word	0x000000ff
        /*0300*/ 	.word	0x000000f8
        /*0304*/ 	.short	0x0100
        /*0306*/ 	.byte	0x05
	.zero		1


	//   ....[32]....
        /*0308*/ 	.word	0x000015b0
        /*030c*/ 	.word	0x00000003
        /*0310*/ 	.word	0x000000f0
        /*0314*/ 	.short	0x010a
        /*0316*/ 	.byte	0xff
	.zero		1


	//   ....[33]....
        /*0318*/ 	.word	0x000015e0
        /*031c*/ 	.word	0x00000003
        /*0320*/ 	.word	0x000000e0
        /*0324*/ 	.short	0x0101
        /*0326*/ 	.byte	0xff
	.zero		1


	//   ....[34]....
        /*0328*/ 	.word	0x000016b0
        /*032c*/ 	.word	0x000000ff
        /*0330*/ 	.word	0x00000018
        /*0334*/ 	.short	0x010a
        /*0336*/ 	.byte	0x08
	.zero		1


	//   ....[35]....
        /*0338*/ 	.word	0x00001750
        /*033c*/ 	.word	0x000000ff
        /*0340*/ 	.word	0x00000018
        /*0344*/ 	.short	0x010a
        /*0346*/ 	.byte	0x21
	.zero		1


	//   ....[36]....
        /*0348*/ 	.word	0x000018a0
        /*034c*/ 	.word	0x000000ff
        /*0350*/ 	.word	0x00000018
        /*0354*/ 	.short	0x010a
        /*0356*/ 	.byte	0x08
	.zero		1


	//   ....[37]....
        /*0358*/ 	.word	0x000019b0
        /*035c*/ 	.word	0x000000ff
        /*0360*/ 	.word	0x00000078
        /*0364*/ 	.short	0x0101
        /*0366*/ 	.byte	0x04
	.zero		1


	//   ....[38]....
        /*0368*/ 	.word	0x000019d0
        /*036c*/ 	.word	0x000000ff
        /*0370*/ 	.word	0x00000018
        /*0374*/ 	.short	0x010a
        /*0376*/ 	.byte	0x08
	.zero		1


	//   ....[39]....
        /*0378*/ 	.word	0x00001a50
        /*037c*/ 	.word	0x000000ff
        /*0380*/ 	.word	0x00000018
        /*0384*/ 	.short	0x010a
        /*0386*/ 	.byte	0x11
	.zero		1


	//   ....[40]....
        /*0388*/ 	.word	0x00001ba0
        /*038c*/ 	.word	0x000000ff
        /*0390*/ 	.word	0x00000018
        /*0394*/ 	.short	0x010a
        /*0396*/ 	.byte	0x08
	.zero		1


	//   ....[41]....
        /*0398*/ 	.word	0x00001ce0
        /*039c*/ 	.word	0x00000002
        /*03a0*/ 	.word	0x00000080
        /*03a4*/ 	.short	0x010a
        /*03a6*/ 	.byte	0xff
	.zero		1


	//   ....[42]....
        /*03a8*/ 	.word	0x00001da0
        /*03ac*/ 	.word	0x00000002
        /*03b0*/ 	.word	0x00000000
        /*03b4*/ 	.short	0x0101
        /*03b6*/ 	.byte	0xff
	.zero		1


	//   ....[43]....
        /*03b8*/ 	.word	0x00002300
        /*03bc*/ 	.word	0x000000ff
        /*03c0*/ 	.word	0x00000000
        /*03c4*/ 	.short	0x010a
        /*03c6*/ 	.byte	0x05
	.zero		1


	//   ....[44]....
        /*03c8*/ 	.word	0x00002390
        /*03cc*/ 	.word	0x000000ff
        /*03d0*/ 	.word	0x00000000
        /*03d4*/ 	.short	0x010a
        /*03d6*/ 	.byte	0x05
	.zero		1


	//   ....[45]....
        /*03d8*/ 	.word	0x00002430
        /*03dc*/ 	.word	0x00000000
        /*03e0*/ 	.word	0x00000000
        /*03e4*/ 	.short	0x010a
        /*03e6*/ 	.byte	0xff
	.zero		1


	//   ....[46]....
        /*03e8*/ 	.word	0x00002550
        /*03ec*/ 	.word	0x00000000
        /*03f0*/ 	.word	0x000000e0
        /*03f4*/ 	.short	0x010a
        /*03f6*/ 	.byte	0xff
	.zero		1


	//   ....[47]....
        /*03f8*/ 	.word	0x000025b0
        /*03fc*/ 	.word	0x00000004
        /*0400*/ 	.word	0x00000000
        /*0404*/ 	.short	0x0101
        /*0406*/ 	.byte	0xff
	.zero		1


	//   ....[48]....
        /*0408*/ 	.word	0x000025d0
        /*040c*/ 	.word	0x000000ff
        /*0410*/ 	.word	0x00000090
        /*0414*/ 	.short	0x010a
        /*0416*/ 	.byte	0x05
	.zero		1


	//   ....[49]....
        /*0418*/ 	.word	0x000026f0
        /*041c*/ 	.word	0x00000000
        /*0420*/ 	.word	0x00000080
        /*0424*/ 	.short	0x010a
        /*0426*/ 	.byte	0xff
	.zero		1


	//   ....[50]....
        /*0428*/ 	.word	0x00002800
        /*042c*/ 	.word	0x00000000
        /*0430*/ 	.word	0x00000000
        /*0434*/ 	.short	0x0101
        /*0436*/ 	.byte	0xff
	.zero		1


	//   ....[51]....
        /*0438*/ 	.word	0x00002890
        /*043c*/ 	.word	0x000000ff
        /*0440*/ 	.word	0x00000090
        /*0444*/ 	.short	0x0106
        /*0446*/ 	.byte	0x05
	.zero		1


	//   ....[52]....
        /*0448*/ 	.word	0x000028b0
        /*044c*/ 	.word	0x000000ff
        /*0450*/ 	.word	0x00000090
        /*0454*/ 	.short	0x010a
        /*0456*/ 	.byte	0x05
	.zero		1


	//   ....[53]....
        /*0458*/ 	.word	0x00002940
        /*045c*/ 	.word	0x000000ff
        /*0460*/ 	.word	0x00000090
        /*0464*/ 	.short	0x0106
        /*0466*/ 	.byte	0x04
	.zero		1


	//   ....[54]....
        /*0468*/ 	.word	0x00002980
        /*046c*/ 	.word	0x00000000
        /*0470*/ 	.word	0x00000090
        /*0474*/ 	.short	0x010a
        /*0476*/ 	.byte	0xff
	.zero		1


	//   ....[55]....
        /*0478*/ 	.word	0x00002ec0
        /*047c*/ 	.word	0x00000000
        /*0480*/ 	.word	0x00000080
        /*0484*/ 	.short	0x010a
        /*0486*/ 	.byte	0xff
	.zero		1


	//   ....[56]....
        /*0488*/ 	.word	0x00002fd0
        /*048c*/ 	.word	0x00000003
        /*0490*/ 	.word	0x00000000
        /*0494*/ 	.short	0x0101
        /*0496*/ 	.byte	0xff
	.zero		1


	//   ....[57]....
        /*0498*/ 	.word	0x00002fe0
        /*049c*/ 	.word	0x000000ff
        /*04a0*/ 	.word	0x00000000
        /*04a4*/ 	.short	0x010a
        /*04a6*/ 	.byte	0x06
	.zero		1


	//   ....[58]....
        /*04a8*/ 	.word	0x00003000
        /*04ac*/ 	.word	0x000000ff
        /*04b0*/ 	.word	0x000000c0
        /*04b4*/ 	.short	0x010a
        /*04b6*/ 	.byte	0x07
	.zero		1


	//   ....[59]....
        /*04b8*/ 	.word	0x000030d0
        /*04bc*/ 	.word	0x000000ff
        /*04c0*/ 	.word	0x00000000
        /*04c4*/ 	.short	0x010a
        /*04c6*/ 	.byte	0x06
	.zero		1


	//   ....[60]....
        /*04c8*/ 	.word	0x00003200
        /*04cc*/ 	.word	0x000000ff
        /*04d0*/ 	.word	0x00000000
        /*04d4*/ 	.short	0x010a
        /*04d6*/ 	.byte	0x1a
	.zero		1


	//   ....[61]....
        /*04d8*/ 	.word	0x000034a0
        /*04dc*/ 	.word	0x000000ff
        /*04e0*/ 	.word	0x00000000
        /*04e4*/ 	.short	0x010a
        /*04e6*/ 	.byte	0x06
	.zero		1


	//   ....[62]....
        /*04e8*/ 	.word	0x00003530
        /*04ec*/ 	.word	0x000000ff
        /*04f0*/ 	.word	0x00000000
        /*04f4*/ 	.short	0x010a
        /*04f6*/ 	.byte	0x06
	.zero		1


	//   ....[63]....
        /*04f8*/ 	.word	0x000035c0
        /*04fc*/ 	.word	0x000000ff
        /*0500*/ 	.word	0x00000000
        /*0504*/ 	.short	0x010a
        /*0506*/ 	.byte	0x06
	.zero		1


	//   ....[64]....
        /*0508*/ 	.word	0x00003650
        /*050c*/ 	.word	0x000000ff
        /*0510*/ 	.word	0x00000000
        /*0514*/ 	.short	0x010a
        /*0516*/ 	.byte	0x07
	.zero		1


	//   ....[65]....
        /*0518*/ 	.word	0x00003ad0
        /*051c*/ 	.word	0x00000000
        /*0520*/ 	.word	0x00000080
        /*0524*/ 	.short	0x010a
        /*0526*/ 	.byte	0xff
	.zero		1


	//   ....[66]....
        /*0528*/ 	.word	0x00003b90
        /*052c*/ 	.word	0x00000000
        /*0530*/ 	.word	0x00000000
        /*0534*/ 	.short	0x0101
        /*0536*/ 	.byte	0xff
	.zero		1


	//   ....[67]....
        /*0538*/ 	.word	0x00003eb0
        /*053c*/ 	.word	0x000000ff
        /*0540*/ 	.word	0x00000078
        /*0544*/ 	.short	0x010a
        /*0546*/ 	.byte	0x07
	.zero		1


	//   ....[68]....
        /*0548*/ 	.word	0x000040a0
        /*054c*/ 	.word	0x000000ff
        /*0550*/ 	.word	0x00000050
        /*0554*/ 	.short	0x010a
        /*0556*/ 	.byte	0x07
	.zero		1


	//   ....[69]....
        /*0558*/ 	.word	0x00004210
        /*055c*/ 	.word	0x000000ff
        /*0560*/ 	.word	0x00000030
        /*0564*/ 	.short	0x010b
        /*0566*/ 	.byte	0x07
	.zero		1


	//   ....[70]....
        /*0568*/ 	.word	0x00004220
        /*056c*/ 	.word	0x000000ff
        /*0570*/ 	.word	0x00000000
        /*0574*/ 	.short	0x0101
        /*0576*/ 	.byte	0x08
	.zero		1


	//   ....[71]....
        /*0578*/ 	.word	0x00004240
        /*057c*/ 	.word	0x000000ff
        /*0580*/ 	.word	0x00000058
        /*0584*/ 	.short	0x010a
        /*0586*/ 	.byte	0x07
	.zero		1


	//   ....[72]....
        /*0588*/ 	.word	0x000043a0
        /*058c*/ 	.word	0x000000ff
        /*0590*/ 	.word	0x00000038
        /*0594*/ 	.short	0x010b
        /*0596*/ 	.byte	0x07
	.zero		1


	//   ....[73]....
        /*0598*/ 	.word	0x000043b0
        /*059c*/ 	.word	0x000000ff
        /*05a0*/ 	.word	0x00000000
        /*05a4*/ 	.short	0x0101
        /*05a6*/ 	.byte	0x08
	.zero		1


	//   ....[74]....
        /*05a8*/ 	.word	0x000043c0
        /*05ac*/ 	.word	0x000000ff
        /*05b0*/ 	.word	0x00000060
        /*05b4*/ 	.short	0x010a
        /*05b6*/ 	.byte	0x07
	.zero		1


	//   ....[75]....
        /*05b8*/ 	.word	0x00004560
        /*05bc*/ 	.word	0x000000ff
        /*05c0*/ 	.word	0x00000040
        /*05c4*/ 	.short	0x010b
        /*05c6*/ 	.byte	0x07
	.zero		1


	//   ....[76]....
        /*05c8*/ 	.word	0x000045d0
        /*05cc*/ 	.word	0x000000ff
        /*05d0*/ 	.word	0x00000000
        /*05d4*/ 	.short	0x0101
        /*05d6*/ 	.byte	0x08
	.zero		1


	//   ....[77]....
        /*05d8*/ 	.word	0x00004600
        /*05dc*/ 	.word	0x000000ff
        /*05e0*/ 	.word	0x00000068
        /*05e4*/ 	.short	0x010a
        /*05e6*/ 	.byte	0x07
	.zero		1


	//   ....[78]....
        /*05e8*/ 	.word	0x00004810
        /*05ec*/ 	.word	0x000000ff
        /*05f0*/ 	.word	0x00000048
        /*05f4*/ 	.short	0x010b
        /*05f6*/ 	.byte	0x07
	.zero		1


	//   ....[79]....
        /*05f8*/ 	.word	0x00004830
        /*05fc*/ 	.word	0x000000ff
        /*0600*/ 	.word	0x00000000
        /*0604*/ 	.short	0x0101
        /*0606*/ 	.byte	0x0d
	.zero		1


	//   ....[80]....
        /*0608*/ 	.word	0x00004860
        /*060c*/ 	.word	0x000000ff
        /*0610*/ 	.word	0x00000050
        /*0614*/ 	.short	0x010a
        /*0616*/ 	.byte	0x07
	.zero		1


	//   ....[81]....
        /*0618*/ 	.word	0x00004880
        /*061c*/ 	.word	0x000000ff
        /*0620*/ 	.word	0x00000058
        /*0624*/ 	.short	0x010a
        /*0626*/ 	.byte	0x07
	.zero		1


	//   ....[82]....
        /*0628*/ 	.word	0x000048a0
        /*062c*/ 	.word	0x000000ff
        /*0630*/ 	.word	0x00000060
        /*0634*/ 	.short	0x010a
        /*0636*/ 	.byte	0x07
	.zero		1


	//   ....[83]....
        /*0638*/ 	.word	0x000048e0
        /*063c*/ 	.word	0x00000000
        /*0640*/ 	.word	0x00000068
        /*0644*/ 	.short	0x010a
        /*0646*/ 	.byte	0xff
	.zero		1


	//   ....[84]....
        /*0648*/ 	.word	0x00004c10
        /*064c*/ 	.word	0x00000000
        /*0650*/ 	.word	0x00000080
        /*0654*/ 	.short	0x010a
        /*0656*/ 	.byte	0xff
	.zero		1


	//   ....[85]....
        /*0658*/ 	.word	0x00004d20
        /*065c*/ 	.word	0x00000000
        /*0660*/ 	.word	0x00000000
        /*0664*/ 	.short	0x0101
        /*0666*/ 	.byte	0xff
	.zero		1


	//   ....[86]....
        /*0668*/ 	.word	0x00005770
        /*066c*/ 	.word	0x000000ff
        /*0670*/ 	.word	0x00000030
        /*0674*/ 	.short	0x010a
        /*0676*/ 	.byte	0x30
	.zero		1


	//   ....[87]....
        /*0678*/ 	.word	0x000057b0
        /*067c*/ 	.word	0x00000058
        /*0680*/ 	.word	0x000000a0
        /*0684*/ 	.short	0x010a
        /*0686*/ 	.byte	0xff
	.zero		1


	//   ....[88]....
        /*0688*/ 	.word	0x000058a0
        /*068c*/ 	.word	0x000000ff
        /*0690*/ 	.word	0x00000030
        /*0694*/ 	.short	0x010a
        /*0696*/ 	.byte	0x30
	.zero		1


	//   ....[89]....
        /*0698*/ 	.word	0x00005990
        /*069c*/ 	.word	0x00000058
        /*06a0*/ 	.word	0x000000a0
        /*06a4*/ 	.short	0x010a
        /*06a6*/ 	.byte	0xff
	.zero		1


	//   ....[90]....
        /*06a8*/ 	.word	0x00006160
        /*06ac*/ 	.word	0x00000000
        /*06b0*/ 	.word	0x00000000
        /*06b4*/ 	.short	0x0101
        /*06b6*/ 	.byte	0xff
	.zero		1


	//   ....[91]....
        /*06b8*/ 	.word	0x00006170
        /*06bc*/ 	.word	0x00000003
        /*06c0*/ 	.word	0x00000030
        /*06c4*/ 	.short	0x010a
        /*06c6*/ 	.byte	0xff
	.zero		1


	//   ....[92]....
        /*06c8*/ 	.word	0x00006250
        /*06cc*/ 	.word	0x00000003
        /*06d0*/ 	.word	0x00000030
        /*06d4*/ 	.short	0x010a
        /*06d6*/ 	.byte	0xff
	.zero		1


	//   ....[93]....
        /*06d8*/ 	.word	0x00006ab0
        /*06dc*/ 	.word	0x0000005b
        /*06e0*/ 	.word	0x00000000
        /*06e4*/ 	.short	0x0101
        /*06e6*/ 	.byte	0xff
	.zero		1


	//   ....[94]....
        /*06e8*/ 	.word	0x00006ad0
        /*06ec*/ 	.word	0x0000005c
        /*06f0*/ 	.word	0x00000030
        /*06f4*/ 	.short	0x010a
        /*06f6*/ 	.byte	0xff
	.zero		1


	//   ....[95]....
        /*06f8*/ 	.word	0x00006ba0
        /*06fc*/ 	.word	0x0000005c
        /*0700*/ 	.word	0x00000030
        /*0704*/ 	.short	0x010a
        /*0706*/ 	.byte	0xff
	.zero		1


	//   ....[96]....
        /*0708*/ 	.word	0x00007400
        /*070c*/ 	.word	0x0000005b
        /*0710*/ 	.word	0x00000000
        /*0714*/ 	.short	0x0101
        /*0716*/ 	.byte	0xff
	.zero		1


	//   ....[97]....
        /*0718*/ 	.word	0x00007420
        /*071c*/ 	.word	0x0000005c
        /*0720*/ 	.word	0x00000030
        /*0724*/ 	.short	0x010a
        /*0726*/ 	.byte	0xff
	.zero		1


	//   ....[98]....
        /*0728*/ 	.word	0x000074f0
        /*072c*/ 	.word	0x0000005c
        /*0730*/ 	.word	0x00000030
        /*0734*/ 	.short	0x010a
        /*0736*/ 	.byte	0xff
	.zero		1


	//   ....[99]....
        /*0738*/ 	.word	0x00007830
        /*073c*/ 	.word	0x000000ff
        /*0740*/ 	.word	0x00000000
        /*0744*/ 	.short	0x0101
        /*0746*/ 	.byte	0x05
	.zero		1


	//   ....[100]....
        /*0748*/ 	.word	0x00007db0
        /*074c*/ 	.word	0x00000002
        /*0750*/ 	.word	0x00000000
        /*0754*/ 	.short	0x0101
        /*0756*/ 	.byte	0xff
	.zero		1


	//   ....[101]....
        /*0758*/ 	.word	0x00008020
        /*075c*/ 	.word	0x000000ff
        /*0760*/ 	.word	0x00000000
        /*0764*/ 	.short	0x0101
        /*0766*/ 	.byte	0x04
	.zero		1


	//   ....[102]....
        /*0768*/ 	.word	0x00008040
        /*076c*/ 	.word	0x00000003
        /*0770*/ 	.word	0x000000f0
        /*0774*/ 	.short	0x010a
        /*0776*/ 	.byte	0xff
	.zero		1


	//   ....[103]....
        /*0778*/ 	.word	0x000080a0
        /*077c*/ 	.word	0x00000002
        /*0780*/ 	.word	0x00000018
        /*0784*/ 	.short	0x010a
        /*0786*/ 	.byte	0xff
	.zero		1


	//   ....[104]....
        /*0788*/ 	.word	0x00008100
        /*078c*/ 	.word	0x00000002
        /*0790*/ 	.word	0x00000018
        /*0794*/ 	.short	0x010a
        /*0796*/ 	.byte	0xff
	.zero		1


	//   ....[105]....
        /*0798*/ 	.word	0x00008150
        /*079c*/ 	.word	0x00000002
        /*07a0*/ 	.word	0x00000080
        /*07a4*/ 	.short	0x010a
        /*07a6*/ 	.byte	0xff
	.zero		1


	//   ....[106]....
        /*07a8*/ 	.word	0x000081b0
        /*07ac*/ 	.word	0x00000000
        /*07b0*/ 	.word	0x00000000
        /*07b4*/ 	.short	0x010a
        /*07b6*/ 	.byte	0xff
	.zero		1


	//   ....[107]....
        /*07b8*/ 	.word	0x00008210
        /*07bc*/ 	.word	0x00000000
        /*07c0*/ 	.word	0x00000000
        /*07c4*/ 	.short	0x010a
        /*07c6*/ 	.byte	0xff
	.zero		1


	//   ....[108]....
        /*07c8*/ 	.word	0x00008260
        /*07cc*/ 	.word	0x00000000
        /*07d0*/ 	.word	0x000000e0
        /*07d4*/ 	.short	0x010a
        /*07d6*/ 	.byte	0xff
	.zero		1


	//   ....[109]....
        /*07d8*/ 	.word	0x000082c0
        /*07dc*/ 	.word	0x00000000
        /*07e0*/ 	.word	0x00000090
        /*07e4*/ 	.short	0x010a
        /*07e6*/ 	.byte	0xff
	.zero		1


	//   ....[110]....
        /*07e8*/ 	.word	0x00008310
        /*07ec*/ 	.word	0x00000000
        /*07f0*/ 	.word	0x00000080
        /*07f4*/ 	.short	0x010a
        /*07f6*/ 	.byte	0xff
	.zero		1


	//   ....[111]....
        /*07f8*/ 	.word	0x00008370
        /*07fc*/ 	.word	0x00000000
        /*0800*/ 	.word	0x00000090
        /*0804*/ 	.short	0x010a
        /*0806*/ 	.byte	0xff
	.zero		1


	//   ....[112]....
        /*0808*/ 	.word	0x000083c0
        /*080c*/ 	.word	0x00000000
        /*0810*/ 	.word	0x00000080
        /*0814*/ 	.short	0x010a
        /*0816*/ 	.byte	0xff
	.zero		1


	//   ....[113]....
        /*0818*/ 	.word	0x00008420
        /*081c*/ 	.word	0x00000003
        /*0820*/ 	.word	0x000000c0
        /*0824*/ 	.short	0x010a
        /*0826*/ 	.byte	0xff
	.zero		1


	//   ....[114]....
        /*0828*/ 	.word	0x00008480
        /*082c*/ 	.word	0x00000000
        /*0830*/ 	.word	0x00000000
        /*0834*/ 	.short	0x010a
        /*0836*/ 	.byte	0xff
	.zero		1


	//   ....[115]....
        /*0838*/ 	.word	0x000084e0
        /*083c*/ 	.word	0x00000000
        /*0840*/ 	.word	0x00000000
        /*0844*/ 	.short	0x010a
        /*0846*/ 	.byte	0xff
	.zero		1


	//   ....[116]....
        /*0848*/ 	.word	0x00008540
        /*084c*/ 	.word	0x00000000
        /*0850*/ 	.word	0x00000000
        /*0854*/ 	.short	0x010a
        /*0856*/ 	.byte	0xff
	.zero		1


	//   ....[117]....
        /*0858*/ 	.word	0x000085a0
        /*085c*/ 	.word	0x00000000
        /*0860*/ 	.word	0x00000000
        /*0864*/ 	.short	0x010a
        /*0866*/ 	.byte	0xff
	.zero		1


	//   ....[118]....
        /*0868*/ 	.word	0x00008600
        /*086c*/ 	.word	0x00000000
        /*0870*/ 	.word	0x00000000
        /*0874*/ 	.short	0x010a
        /*0876*/ 	.byte	0xff
	.zero		1


	//   ....[119]....
        /*0878*/ 	.word	0x00008650
        /*087c*/ 	.word	0x00000000
        /*0880*/ 	.word	0x00000080
        /*0884*/ 	.short	0x010a
        /*0886*/ 	.byte	0xff
	.zero		1


	//   ....[120]....
        /*0888*/ 	.word	0x000086b0
        /*088c*/ 	.word	0x00000000
        /*0890*/ 	.word	0x00000078
        /*0894*/ 	.short	0x010a
        /*0896*/ 	.byte	0xff
	.zero		1


	//   ....[121]....
        /*0898*/ 	.word	0x00008710
        /*089c*/ 	.word	0x00000003
        /*08a0*/ 	.word	0x00000050
        /*08a4*/ 	.short	0x010a
        /*08a6*/ 	.byte	0xff
	.zero		1


	//   ....[122]....
        /*08a8*/ 	.word	0x00008770
        /*08ac*/ 	.word	0x00000003
        /*08b0*/ 	.word	0x00000058
        /*08b4*/ 	.short	0x010a
        /*08b6*/ 	.byte	0xff
	.zero		1


	//   ....[123]....
        /*08b8*/ 	.word	0x000087d0
        /*08bc*/ 	.word	0x00000003
        /*08c0*/ 	.word	0x00000060
        /*08c4*/ 	.short	0x010a
        /*08c6*/ 	.byte	0xff
	.zero		1


	//   ....[124]....
        /*08c8*/ 	.word	0x00008830
        /*08cc*/ 	.word	0x00000003
        /*08d0*/ 	.word	0x00000068
        /*08d4*/ 	.short	0x010a
        /*08d6*/ 	.byte	0xff
	.zero		1


	//   ....[125]....
        /*08d8*/ 	.word	0x00008890
        /*08dc*/ 	.word	0x00000000
        /*08e0*/ 	.word	0x00000050
        /*08e4*/ 	.short	0x010a
        /*08e6*/ 	.byte	0xff
	.zero		1


	//   ....[126]....
        /*08e8*/ 	.word	0x000088f0
        /*08ec*/ 	.word	0x00000000
        /*08f0*/ 	.word	0x00000058
        /*08f4*/ 	.short	0x010a
        /*08f6*/ 	.byte	0xff
	.zero		1


	//   ....[127]....
        /*08f8*/ 	.word	0x00008950
        /*08fc*/ 	.word	0x00000000
        /*0900*/ 	.word	0x00000060
        /*0904*/ 	.short	0x010a
        /*0906*/ 	.byte	0xff
	.zero		1


	//   ....[128]....
        /*0908*/ 	.word	0x000089a0
        /*090c*/ 	.word	0x00000000
        /*0910*/ 	.word	0x00000080
        /*0914*/ 	.short	0x010a
        /*0916*/ 	.byte	0xff
	.zero		1


	//   ....[129]....
        /*0918*/ 	.word	0x00008a00
        /*091c*/ 	.word	0x00000000
        /*0920*/ 	.word	0x00000030
        /*0924*/ 	.short	0x010a
        /*0926*/ 	.byte	0xff
	.zero		1


	//   ....[130]....
        /*0928*/ 	.word	0x00008a50
        /*092c*/ 	.word	0x00000058
        /*0930*/ 	.word	0x000000a0
        /*0934*/ 	.short	0x010a
        /*0936*/ 	.byte	0xff
	.zero		1


	//   ....[131]....
        /*0938*/ 	.word	0x00008aa0
        /*093c*/ 	.word	0x00000003
        /*0940*/ 	.word	0x00000030
        /*0944*/ 	.short	0x010a
        /*0946*/ 	.byte	0xff
	.zero		1


	//   ....[132]....
        /*0948*/ 	.word	0x00008af0
        /*094c*/ 	.word	0x0000005c
        /*0950*/ 	.word	0x00000030
        /*0954*/ 	.short	0x010a
        /*0956*/ 	.byte	0xff
	.zero		1


	//   ....[133]....
        /*0958*/ 	.word	0x00008b40
        /*095c*/ 	.word	0x0000005c
        /*0960*/ 	.word	0x00000030
        /*0964*/ 	.short	0x010a
        /*0966*/ 	.byte	0xff
	.zero		1


	//----- nvinfo : EIATTR_NUM_MBARRIERS
	.align		4
.L_47:
        /*0968*/ 	.byte	0x03, 0x38
        /*096a*/ 	.short	0x0020


	//----- nvinfo : EIATTR_EXIT_INSTR_OFFSETS
	.align		4
        /*096c*/ 	.byte	0x04, 0x1c
        /*096e*/ 	.short	(.L_49 - .L_48)


	//   ....[0]....
.L_48:
        /*0970*/ 	.word	0x00002460


	//   ....[1]....
        /*0974*/ 	.word	0x00002950


	//   ....[2]....
        /*0978*/ 	.word	0x000029b0


	//   ....[3]....
        /*097c*/ 	.word	0x000038b0


	//   ....[4]....
        /*0980*/ 	.word	0x00004910


	//   ....[5]....
        /*0984*/ 	.word	0x00004950


	//   ....[6]....
        /*0988*/ 	.word	0x00007f10


	//   ....[7]....
        /*098c*/ 	.word	0x00007f90


	//   ....[8]....
        /*0990*/ 	.word	0x00007fc0


	//   ....[9]....
        /*0994*/ 	.word	0x00008030


	//----- nvinfo : EIATTR_MAX_THREADS
	.align		4
.L_49:
        /*0998*/ 	.byte	0x04, 0x05
        /*099a*/ 	.short	(.L_51 - .L_50)
.L_50:
        /*099c*/ 	.word	0x00000100
        /*09a0*/ 	.word	0x00000001
        /*09a4*/ 	.word	0x00000001


	//----- nvinfo : EIATTR_CRS_STACK_SIZE
	.align		4
.L_51:
        /*09a8*/ 	.byte	0x04, 0x1e
        /*09aa*/ 	.short	(.L_53 - .L_52)
.L_52:
        /*09ac*/ 	.word	0x00000000


	//----- nvinfo : EIATTR_CBANK_PARAM_SIZE
	.align		4
.L_53:
        /*09b0*/ 	.byte	0x03, 0x19
        /*09b2*/ 	.short	0x0800


	//----- nvinfo : EIATTR_PARAM_CBANK
	.align		4
        /*09b4*/ 	.byte	0x04, 0x0a
        /*09b6*/ 	.short	(.L_55 - .L_54)
	.align		4
.L_54:
        /*09b8*/ 	.word	index@(.nv.constant0._ZN7cutlass13device_kernelINS_4gemm6kernel13GemmUniversalIN4cute5tupleIJiiiiEEENS1_10collective13CollectiveMmaINS1_35MainloopSm100TmaUmmaWarpSpecializedILi3ELi2ELi4ENS5_IJNS4_1CILi1EEESB_SB_EEEEENS5_IJNSA_ILi128EEENSA_ILi64EEENSA_ILi32EEEEEENS_10tfloat32_tENS5_IJlSB_lEEESI_SJ_NS4_8TiledMMAINS4_8MMA_AtomIJNS4_17SM100_MMA_TF32_SSISI_SI_fLi128ELi64ELNS4_4UMMA5MajorE0ELSO_0ELNSN_7ScaleInE0ELSP_0EEEEEENS4_6LayoutISC_NS5_IJNSA_ILi0EEEST_ST_EEEEENS5_IJNS4_10UnderscoreESW_SW_EEEEENS4_13SM90_TMA_LOADENS4_14ComposedLayoutINS4_7SwizzleILi3ELi4ELi3EEENS4_18smem_ptr_flag_bitsILi32EEENSS_INS5_IJNSA_ILi8EEESG_EEENS5_IJSG_SB_EEEEEEEvNS4_8identityESZ_S19_vS1A_EENS_8epilogue10collective18CollectiveEpilogueINS1C_23Sm100TmaWarpSpecializedILi4ELi2ELi16ELb1ELb0EEEJSH_NS5_IJNSS_ISE_SB_EENSS_INSA_ILi16EEESB_EEEEESI_SJ_SI_SJ_NS1C_6fusion15FusionCallbacksIS1G_NS1L_17LinearCombinationISI_fSI_fLNS_15FloatRoundStyleE2EEESH_S1K_JEEENS4_5SM1004TMEM4LOAD26SM100_TMEM_LOAD_32dp32b16xESZ_NS10_INS11_ILi2ELi4ELi3EEES14_NSS_INS5_IJS15_S1I_EEENS5_IJS1I_SB_EEEEEEENS4_39AutoVectorizingCopyWithAssumedAlignmentILi128EEENS4_14SM90_TMA_STOREES1Z_S21_S21_EEEvvEEEEvNT_6ParamsE)
        /*09bc*/ 	.short	0x0380
        /*09be*/ 	.short	0x0800


	//----- nvinfo : EIATTR_SW_WAR
	.align		4
.L_55:
        /*09c0*/ 	.byte	0x04, 0x36
        /*09c2*/ 	.short	(.L_57 - .L_56)
.L_56:
        /*09c4*/ 	.word	0x00000008
.L_57:


//--------------------- .nv.callgraph             --------------------------
	.section	.nv.callgraph,"",@"SHT_CUDA_CALLGRAPH"
	.align	4
	.sectionentsize	8
	.align		4
        /*0000*/ 	.word	0x00000000
	.align		4
        /*0004*/ 	.word	0xffffffff
	.align		4
        /*0008*/ 	.word	index@(_ZN7cutlass13device_kernelINS_4gemm6kernel13GemmUniversalIN4cute5tupleIJiiiiEEENS1_10collective13CollectiveMmaINS1_35MainloopSm100TmaUmmaWarpSpecializedILi3ELi2ELi4ENS5_IJNS4_1CILi1EEESB_SB_EEEEENS5_IJNSA_ILi128EEENSA_ILi64EEENSA_ILi32EEEEEENS_10tfloat32_tENS5_IJlSB_lEEESI_SJ_NS4_8TiledMMAINS4_8MMA_AtomIJNS4_17SM100_MMA_TF32_SSISI_SI_fLi128ELi64ELNS4_4UMMA5MajorE0ELSO_0ELNSN_7ScaleInE0ELSP_0EEEEEENS4_6LayoutISC_NS5_IJNSA_ILi0EEEST_ST_EEEEENS5_IJNS4_10UnderscoreESW_SW_EEEEENS4_13SM90_TMA_LOADENS4_14ComposedLayoutINS4_7SwizzleILi3ELi4ELi3EEENS4_18smem_ptr_flag_bitsILi32EEENSS_INS5_IJNSA_ILi8EEESG_EEENS5_IJSG_SB_EEEEEEEvNS4_8identityESZ_S19_vS1A_EENS_8epilogue10collective18CollectiveEpilogueINS1C_23Sm100TmaWarpSpecializedILi4ELi2ELi16ELb1ELb0EEEJSH_NS5_IJNSS_ISE_SB_EENSS_INSA_ILi16EEESB_EEEEESI_SJ_SI_SJ_NS1C_6fusion15FusionCallbacksIS1G_NS1L_17LinearCombinationISI_fSI_fLNS_15FloatRoundStyleE2EEESH_S1K_JEEENS4_5SM1004TMEM4LOAD26SM100_TMEM_LOAD_32dp32b16xESZ_NS10_INS11_ILi2ELi4ELi3EEES14_NSS_INS5_IJS15_S1I_EEENS5_IJS1I_SB_EEEEEEENS4_39AutoVectorizingCopyWithAssumedAlignmentILi128EEENS4_14SM90_TMA_STOREES1Z_S21_S21_EEEvvEEEEvNT_6ParamsE)
	.align		4
        /*000c*/ 	.word	index@(__assertfail)
	.align		4
        /*0010*/ 	.word	0x00000000
	.align		4
        /*0014*/ 	.word	0xfffffffe
	.align		4
        /*0018*/ 	.word	0x00000000
	.align		4
        /*001c*/ 	.word	0xfffffffd
	.align		4
        /*0020*/ 	.word	0x00000000
	.align		4
        /*0024*/ 	.word	0xfffffffc


//--------------------- .nv.constant4             --------------------------
	.section	.nv.constant4,"a",@progbits
	.align	8
	.align		8
.nv.constant4:
        /*0000*/ 	.dword	__assertfail
	.align		8
        /*0008*/ 	.dword	__unnamed_1
	.align		8
        /*0010*/ 	.dword	__unnamed_2
	.align		8
        /*0018*/ 	.dword	_ZN40_INTERNAL_bf3ecf60_4_k_cu_bbf302af_168554cuda3std3__45__cpo5beginE
	.align		8
        /*0020*/ 	.dword	_ZN40_INTERNAL_bf3ecf60_4_k_cu_bbf302af_168554cuda3std3__45__cpo3endE
	.align		8
        /*0028*/ 	.dword	_ZN40_INTERNAL_bf3ecf60_4_k_cu_bbf302af_168554cuda3std3__45__cpo6cbeginE
	.align		8
        /*0030*/ 	.dword	_ZN40_INTERNAL_bf3ecf60_4_k_cu_bbf302af_168554cuda3std3__45__cpo4cendE
	.align		8
        /*0038*/ 	.dword	_ZN40_INTERNAL_bf3ecf60_4_k_cu_bbf302af_168554cuda3std3__442_GLOBAL__N__bf3ecf60_4_k_cu_bbf302af_168556ignoreE
	.align		8
        /*0040*/ 	.dword	_ZN40_INTERNAL_bf3ecf60_4_k_cu_bbf302af_168554cuda3std3__419piecewise_constructE
	.align		8
        /*0048*/ 	.dword	_ZN40_INTERNAL_bf3ecf60_4_k_cu_bbf302af_168554cuda3std3__48in_placeE
	.align		8
        /*0050*/ 	.dword	_ZN40_INTERNAL_bf3ecf60_4_k_cu_bbf302af_168554cuda3std6ranges3__45__cpo4swapE
	.align		8
        /*0058*/ 	.dword	_ZN40_INTERNAL_bf3ecf60_4_k_cu_bbf302af_168554cuda3std6ranges3__45__cpo9iter_moveE
	.align		8
        /*0060*/ 	.dword	_ZN40_INTERNAL_bf3ecf60_4_k_cu_bbf302af_168554cute7productE
	.align		8
        /*0068*/ 	.dword	_ZN40_INTERNAL_bf3ecf60_4_k_cu_bbf302af_168554cute1_E
	.align		8
        /*0070*/ 	.dword	$str$25
	.align		8
        /*0078*/ 	.dword	$str$26
	.align		8
        /*0080*/ 	.dword	$str$27
	.align		8
        /*0088*/ 	.dword	$str$28


//--------------------- .text._ZN7cutlass13device_kernelINS_4gemm6kernel13GemmUniversalIN4cute5tupleIJiiiiEEENS1_10collective13CollectiveMmaINS1_35MainloopSm100TmaUmmaWarpSpecializedILi3ELi2ELi4ENS5_IJNS4_1CILi1EEESB_SB_EEEEENS5_IJNSA_ILi128EEENSA_ILi64EEENSA_ILi32EEEEEENS_10tfloat32_tENS5_IJlSB_lEEESI_SJ_NS4_8TiledMMAINS4_8MMA_AtomIJNS4_17SM100_MMA_TF32_SSISI_SI_fLi128ELi64ELNS4_4UMMA5MajorE0ELSO_0ELNSN_7ScaleInE0ELSP_0EEEEEENS4_6LayoutISC_NS5_IJNSA_ILi0EEEST_ST_EEEEENS5_IJNS4_10UnderscoreESW_SW_EEEEENS4_13SM90_TMA_LOADENS4_14ComposedLayoutINS4_7SwizzleILi3ELi4ELi3EEENS4_18smem_ptr_flag_bitsILi32EEENSS_INS5_IJNSA_ILi8EEESG_EEENS5_IJSG_SB_EEEEEEEvNS4_8identityESZ_S19_vS1A_EENS_8epilogue10collective18CollectiveEpilogueINS1C_23Sm100TmaWarpSpecializedILi4ELi2ELi16ELb1ELb0EEEJSH_NS5_IJNSS_ISE_SB_EENSS_INSA_ILi16EEESB_EEEEESI_SJ_SI_SJ_NS1C_6fusion15FusionCallbacksIS1G_NS1L_17LinearCombinationISI_fSI_fLNS_15FloatRoundStyleE2EEESH_S1K_JEEENS4_5SM1004TMEM4LOAD26SM100_TMEM_LOAD_32dp32b16xESZ_NS10_INS11_ILi2ELi4ELi3EEES14_NSS_INS5_IJS15_S1I_EEENS5_IJS1I_SB_EEEEEEENS4_39AutoVectorizingCopyWithAssumedAlignmentILi128EEENS4_14SM90_TMA_STOREES1Z_S21_S21_EEEvvEEEEvNT_6ParamsE --------------------------
	.section	.text._ZN7cutlass13device_kernelINS_4gemm6kernel13GemmUniversalIN4cute5tupleIJiiiiEEENS1_10collective13CollectiveMmaINS1_35MainloopSm100TmaUmmaWarpSpecializedILi3ELi2ELi4ENS5_IJNS4_1CILi1EEESB_SB_EEEEENS5_IJNSA_ILi128EEENSA_ILi64EEENSA_ILi32EEEEEENS_10tfloat32_tENS5_IJlSB_lEEESI_SJ_NS4_8TiledMMAINS4_8MMA_AtomIJNS4_17SM100_MMA_TF32_SSISI_SI_fLi128ELi64ELNS4_4UMMA5MajorE0ELSO_0ELNSN_7ScaleInE0ELSP_0EEEEEENS4_6LayoutISC_NS5_IJNSA_ILi0EEEST_ST_EEEEENS5_IJNS4_10UnderscoreESW_SW_EEEEENS4_13SM90_TMA_LOADENS4_14ComposedLayoutINS4_7SwizzleILi3ELi4ELi3EEENS4_18smem_ptr_flag_bitsILi32EEENSS_INS5_IJNSA_ILi8EEESG_EEENS5_IJSG_SB_EEEEEEEvNS4_8identityESZ_S19_vS1A_EENS_8epilogue10collective18CollectiveEpilogueINS1C_23Sm100TmaWarpSpecializedILi4ELi2ELi16ELb1ELb0EEEJSH_NS5_IJNSS_ISE_SB_EENSS_INSA_ILi16EEESB_EEEEESI_SJ_SI_SJ_NS1C_6fusion15FusionCallbacksIS1G_NS1L_17LinearCombinationISI_fSI_fLNS_15FloatRoundStyleE2EEESH_S1K_JEEENS4_5SM1004TMEM4LOAD26SM100_TMEM_LOAD_32dp32b16xESZ_NS10_INS11_ILi2ELi4ELi3EEES14_NSS_INS5_IJS15_S1I_EEENS5_IJS1I_SB_EEEEEEENS4_39AutoVectorizingCopyWithAssumedAlignmentILi128EEENS4_14SM90_TMA_STOREES1Z_S21_S21_EEEvvEEEEvNT_6ParamsE,"ax",@progbits
	.align	128
.text._ZN7cutlass13device_kernelINS_4gemm6kernel13GemmUniversalIN4cute5tupleIJiiiiEEENS1_10collective13CollectiveMmaINS1_35MainloopSm100TmaUmmaWarpSpecializedILi3ELi2ELi4ENS5_IJNS4_1CILi1EEESB_SB_EEEEENS5_IJNSA_ILi128EEENSA_ILi64EEENSA_ILi32EEEEEENS_10tfloat32_tENS5_IJlSB_lEEESI_SJ_NS4_8TiledMMAINS4_8MMA_AtomIJNS4_17SM100_MMA_TF32_SSISI_SI_fLi128ELi64ELNS4_4UMMA5MajorE0ELSO_0ELNSN_7ScaleInE0ELSP_0EEEEEENS4_6LayoutISC_NS5_IJNSA_ILi0EEEST_ST_EEEEENS5_IJNS4_10UnderscoreESW_SW_EEEEENS4_13SM90_TMA_LOADENS4_14ComposedLayoutINS4_7SwizzleILi3ELi4ELi3EEENS4_18smem_ptr_flag_bitsILi32EEENSS_INS5_IJNSA_ILi8EEESG_EEENS5_IJSG_SB_EEEEEEEvNS4_8identityESZ_S19_vS1A_EENS_8epilogue10collective18CollectiveEpilogueINS1C_23Sm100TmaWarpSpecializedILi4ELi2ELi16ELb1ELb0EEEJSH_NS5_IJNSS_ISE_SB_EENSS_INSA_ILi16EEESB_EEEEESI_SJ_SI_SJ_NS1C_6fusion15FusionCallbacksIS1G_NS1L_17LinearCombinationISI_fSI_fLNS_15FloatRoundStyleE2EEESH_S1K_JEEENS4_5SM1004TMEM4LOAD26SM100_TMEM_LOAD_32dp32b16xESZ_NS10_INS11_ILi2ELi4ELi3EEES14_NSS_INS5_IJS15_S1I_EEENS5_IJS1I_SB_EEEEEEENS4_39AutoVectorizingCopyWithAssumedAlignmentILi128EEENS4_14SM90_TMA_STOREES1Z_S21_S21_EEEvvEEEEvNT_6ParamsE:
        .type           _ZN7cutlass13device_kernelINS_4gemm6kernel13GemmUniversalIN4cute5tupleIJiiiiEEENS1_10collective13CollectiveMmaINS1_35MainloopSm100TmaUmmaWarpSpecializedILi3ELi2ELi4ENS5_IJNS4_1CILi1EEESB_SB_EEEEENS5_IJNSA_ILi128EEENSA_ILi64EEENSA_ILi32EEEEEENS_10tfloat32_tENS5_IJlSB_lEEESI_SJ_NS4_8TiledMMAINS4_8MMA_AtomIJNS4_17SM100_MMA_TF32_SSISI_SI_fLi128ELi64ELNS4_4UMMA5MajorE0ELSO_0ELNSN_7ScaleInE0ELSP_0EEEEEENS4_6LayoutISC_NS5_IJNSA_ILi0EEEST_ST_EEEEENS5_IJNS4_10UnderscoreESW_SW_EEEEENS4_13SM90_TMA_LOADENS4_14ComposedLayoutINS4_7SwizzleILi3ELi4ELi3EEENS4_18smem_ptr_flag_bitsILi32EEENSS_INS5_IJNSA_ILi8EEESG_EEENS5_IJSG_SB_EEEEEEEvNS4_8identityESZ_S19_vS1A_EENS_8epilogue10collective18CollectiveEpilogueINS1C_23Sm100TmaWarpSpecializedILi4ELi2ELi16ELb1ELb0EEEJSH_NS5_IJNSS_ISE_SB_EENSS_INSA_ILi16EEESB_EEEEESI_SJ_SI_SJ_NS1C_6fusion15FusionCallbacksIS1G_NS1L_17LinearCombinationISI_fSI_fLNS_15FloatRoundStyleE2EEESH_S1K_JEEENS4_5SM1004TMEM4LOAD26SM100_TMEM_LOAD_32dp32b16xESZ_NS10_INS11_ILi2ELi4ELi3EEES14_NSS_INS5_IJS15_S1I_EEENS5_IJS1I_SB_EEEEEEENS4_39AutoVectorizingCopyWithAssumedAlignmentILi128EEENS4_14SM90_TMA_STOREES1Z_S21_S21_EEEvvEEEEvNT_6ParamsE,@function
        .size           _ZN7cutlass13device_kernelINS_4gemm6kernel13GemmUniversalIN4cute5tupleIJiiiiEEENS1_10collective13CollectiveMmaINS1_35MainloopSm100TmaUmmaWarpSpecializedILi3ELi2ELi4ENS5_IJNS4_1CILi1EEESB_SB_EEEEENS5_IJNSA_ILi128EEENSA_ILi64EEENSA_ILi32EEEEEENS_10tfloat32_tENS5_IJlSB_lEEESI_SJ_NS4_8TiledMMAINS4_8MMA_AtomIJNS4_17SM100_MMA_TF32_SSISI_SI_fLi128ELi64ELNS4_4UMMA5MajorE0ELSO_0ELNSN_7ScaleInE0ELSP_0EEEEEENS4_6LayoutISC_NS5_IJNSA_ILi0EEEST_ST_EEEEENS5_IJNS4_10UnderscoreESW_SW_EEEEENS4_13SM90_TMA_LOADENS4_14ComposedLayoutINS4_7SwizzleILi3ELi4ELi3EEENS4_18smem_ptr_flag_bitsILi32EEENSS_INS5_IJNSA_ILi8EEESG_EEENS5_IJSG_SB_EEEEEEEvNS4_8identityESZ_S19_vS1A_EENS_8epilogue10collective18CollectiveEpilogueINS1C_23Sm100TmaWarpSpecializedILi4ELi2ELi16ELb1ELb0EEEJSH_NS5_IJNSS_ISE_SB_EENSS_INSA_ILi16EEESB_EEEEESI_SJ_SI_SJ_NS1C_6fusion15FusionCallbacksIS1G_NS1L_17LinearCombinationISI_fSI_fLNS_15FloatRoundStyleE2EEESH_S1K_JEEENS4_5SM1004TMEM4LOAD26SM100_TMEM_LOAD_32dp32b16xESZ_NS10_INS11_ILi2ELi4ELi3EEES14_NSS_INS5_IJS15_S1I_EEENS5_IJS1I_SB_EEEEEEENS4_39AutoVectorizingCopyWithAssumedAlignmentILi128EEENS4_14SM90_TMA_STOREES1Z_S21_S21_EEEvvEEEEvNT_6ParamsE,(.L_x_173 - _ZN7cutlass13device_kernelINS_4gemm6kernel13GemmUniversalIN4cute5tupleIJiiiiEEENS1_10collective13CollectiveMmaINS1_35MainloopSm100TmaUmmaWarpSpecializedILi3ELi2ELi4ENS5_IJNS4_1CILi1EEESB_SB_EEEEENS5_IJNSA_ILi128EEENSA_ILi64EEENSA_ILi32EEEEEENS_10tfloat32_tENS5_IJlSB_lEEESI_SJ_NS4_8TiledMMAINS4_8MMA_AtomIJNS4_17SM100_MMA_TF32_SSISI_SI_fLi128ELi64ELNS4_4UMMA5MajorE0ELSO_0ELNSN_7ScaleInE0ELSP_0EEEEEENS4_6LayoutISC_NS5_IJNSA_ILi0EEEST_ST_EEEEENS5_IJNS4_10UnderscoreESW_SW_EEEEENS4_13SM90_TMA_LOADENS4_14ComposedLayoutINS4_7SwizzleILi3ELi4ELi3EEENS4_18smem_ptr_flag_bitsILi32EEENSS_INS5_IJNSA_ILi8EEESG_EEENS5_IJSG_SB_EEEEEEEvNS4_8identityESZ_S19_vS1A_EENS_8epilogue10collective18CollectiveEpilogueINS1C_23Sm100TmaWarpSpecializedILi4ELi2ELi16ELb1ELb0EEEJSH_NS5_IJNSS_ISE_SB_EENSS_INSA_ILi16EEESB_EEEEESI_SJ_SI_SJ_NS1C_6fusion15FusionCallbacksIS1G_NS1L_17LinearCombinationISI_fSI_fLNS_15FloatRoundStyleE2EEESH_S1K_JEEENS4_5SM1004TMEM4LOAD26SM100_TMEM_LOAD_32dp32b16xESZ_NS10_INS11_ILi2ELi4ELi3EEES14_NSS_INS5_IJS15_S1I_EEENS5_IJS1I_SB_EEEEEEENS4_39AutoVectorizingCopyWithAssumedAlignmentILi128EEENS4_14SM90_TMA_STOREES1Z_S21_S21_EEEvvEEEEvNT_6ParamsE)
        .other          _ZN7cutlass13device_kernelINS_4gemm6kernel13GemmUniversalIN4cute5tupleIJiiiiEEENS1_10collective13CollectiveMmaINS1_35MainloopSm100TmaUmmaWarpSpecializedILi3ELi2ELi4ENS5_IJNS4_1CILi1EEESB_SB_EEEEENS5_IJNSA_ILi128EEENSA_ILi64EEENSA_ILi32EEEEEENS_10tfloat32_tENS5_IJlSB_lEEESI_SJ_NS4_8TiledMMAINS4_8MMA_AtomIJNS4_17SM100_MMA_TF32_SSISI_SI_fLi128ELi64ELNS4_4UMMA5MajorE0ELSO_0ELNSN_7ScaleInE0ELSP_0EEEEEENS4_6LayoutISC_NS5_IJNSA_ILi0EEEST_ST_EEEEENS5_IJNS4_10UnderscoreESW_SW_EEEEENS4_13SM90_TMA_LOADENS4_14ComposedLayoutINS4_7SwizzleILi3ELi4ELi3EEENS4_18smem_ptr_flag_bitsILi32EEENSS_INS5_IJNSA_ILi8EEESG_EEENS5_IJSG_SB_EEEEEEEvNS4_8identityESZ_S19_vS1A_EENS_8epilogue10collective18CollectiveEpilogueINS1C_23Sm100TmaWarpSpecializedILi4ELi2ELi16ELb1ELb0EEEJSH_NS5_IJNSS_ISE_SB_EENSS_INSA_ILi16EEESB_EEEEESI_SJ_SI_SJ_NS1C_6fusion15FusionCallbacksIS1G_NS1L_17LinearCombinationISI_fSI_fLNS_15FloatRoundStyleE2EEESH_S1K_JEEENS4_5SM1004TMEM4LOAD26SM100_TMEM_LOAD_32dp32b16xESZ_NS10_INS11_ILi2ELi4ELi3EEES14_NSS_INS5_IJS15_S1I_EEENS5_IJS1I_SB_EEEEEEENS4_39AutoVectorizingCopyWithAssumedAlignmentILi128EEENS4_14SM90_TMA_STOREES1Z_S21_S21_EEEvvEEEEvNT_6ParamsE,@"STO_CUDA_ENTRY STV_DEFAULT"
_ZN7cutlass13device_kernelINS_4gemm6kernel13GemmUniversalIN4cute5tupleIJiiiiEEENS1_10collective13CollectiveMmaINS1_35MainloopSm100TmaUmmaWarpSpecializedILi3ELi2ELi4ENS5_IJNS4_1CILi1EEESB_SB_EEEEENS5_IJNSA_ILi128EEENSA_ILi64EEENSA_ILi32EEEEEENS_10tfloat32_tENS5_IJlSB_lEEESI_SJ_NS4_8TiledMMAINS4_8MMA_AtomIJNS4_17SM100_MMA_TF32_SSISI_SI_fLi128ELi64ELNS4_4UMMA5MajorE0ELSO_0ELNSN_7ScaleInE0ELSP_0EEEEEENS4_6LayoutISC_NS5_IJNSA_ILi0EEEST_ST_EEEEENS5_IJNS4_10UnderscoreESW_SW_EEEEENS4_13SM90_TMA_LOADENS4_14ComposedLayoutINS4_7SwizzleILi3ELi4ELi3EEENS4_18smem_ptr_flag_bitsILi32EEENSS_INS5_IJNSA_ILi8EEESG_EEENS5_IJSG_SB_EEEEEEEvNS4_8identityESZ_S19_vS1A_EENS_8epilogue10collective18CollectiveEpilogueINS1C_23Sm100TmaWarpSpecializedILi4ELi2ELi16ELb1ELb0EEEJSH_NS5_IJNSS_ISE_SB_EENSS_INSA_ILi16EEESB_EEEEESI_SJ_SI_SJ_NS1C_6fusion15FusionCallbacksIS1G_NS1L_17LinearCombinationISI_fSI_fLNS_15FloatRoundStyleE2EEESH_S1K_JEEENS4_5SM1004TMEM4LOAD26SM100_TMEM_LOAD_32dp32b16xESZ_NS10_INS11_ILi2ELi4ELi3EEES14_NSS_INS5_IJS15_S1I_EEENS5_IJS1I_SB_EEEEEEENS4_39AutoVectorizingCopyWithAssumedAlignmentILi128EEENS4_14SM90_TMA_STOREES1Z_S21_S21_EEEvvEEEEvNT_6ParamsE:
[----:B------:R-:W1:Y:S01]  /*0000*/  LDC R1, c[0x0][0x37c] ;  /* 0x0000df00ff017b82 */ /* 0x000e620000000800 */
[----:B------:R-:W2:Y:S01]  /*0010*/  S2R R81, SR_TID.X ;  /* 0x0000000000517919 */ /* 0x000ea20000002100 */
[----:B------:R-:W3:Y:S01]  /*0020*/  LDCU.64 UR4, c[0x0][0x890] ;  /* 0x00011200ff0477ac */ /* 0x000ee20008000a00 */
[----:B------:R-:W-:Y:S02]  /*0030*/  PRMT R67, RZ, 0x7610, R67 ;  /* 0x00007610ff437816 */ /* 0x000fe40000000043 */
[----:B------:R-:W-:Y:S01]  /*0040*/  ELECT P5, URZ, PT ;  /* 0x0000000000ff782f */ /* 0x000fe200038a0000 */
[----:B------:R-:W4:Y:S01]  /*0050*/  LDCU.64 UR46, c[0x0][0x358] ;  /* 0x00006b00ff2e77ac */ /* 0x000f220008000a00 */
[----:B---3--:R-:W-:-:S04]  /*0060*/  UISETP.NE.U32.AND UP0, UPT, UR4, URZ, UPT ;  /* 0x000000ff0400728c */ /* 0x008fc8000bf05070 */
[----:B------:R-:W-:Y:S01]  /*0070*/  UISETP.NE.AND.EX UP0, UPT, UR5, URZ, UPT, UP0 ;  /* 0x000000ff0500728c */ /* 0x000fe2000bf05300 */
[----:B--2---:R-:W-:-:S05]  /*0080*/  SHF.R.U32.HI R72, RZ, 0x5, R81 ;  /* 0x00000005ff487819 */ /* 0x004fca0000011651 */
[----:B------:R-:W2:Y:S02]  /*0090*/  SHFL.IDX PT, R0, R72, RZ, 0x1f ;  /* 0x00001fff48007589 */ /* 0x000ea400000e0000 */
[----:B--2---:R-:W-:Y:S01]  /*00a0*/  R2UR UR8, R0 ;  /* 0x00000000000872ca */ /* 0x004fe200000e0000 */
[----:B-1--4-:R-:W-:-:S14]  /*00b0*/  BRA.U UP0, `(.L_x_0) ;  /* 0x00000001002c7547 */ /* 0x012fdc000b800000 */
[----:B------:R-:W1:Y:S02]  /*00c0*/  LDCU.64 UR6, c[0x0][0x888] ;  /* 0x00011100ff0677ac */ /* 0x000e640008000a00 */
[----:B-1----:R-:W-:-:S04]  /*00d0*/  UISETP.NE.U32.AND UP0, UPT, UR6, URZ, UPT ;  /* 0x000000ff0600728c */ /* 0x002fc8000bf05070 */
[----:B------:R-:W-:-:S09]  /*00e0*/  UISETP.NE.AND.EX UP0, UPT, UR7, URZ, UPT, UP0 ;  /* 0x000000ff0700728c */ /* 0x000fd2000bf05300 */
[----:B------:R-:W-:Y:S05]  /*00f0*/  BRA.U !UP0, `(.L_x_1) ;  /* 0x0000000108107547 */ /* 0x000fea000b800000 */
[----:B------:R-:W1:Y:S02]  /*0100*/  LDC.64 R2, c[0x0][0x888] ;  /* 0x00022200ff027b82 */ /* 0x000e640000000a00 */
[----:B-1----:R1:W5:Y:S01]  /*0110*/  LDG.E R35, desc[UR46][R2.64] ;  /* 0x0000002e02237981 */ /* 0x002362000c1e1900 */
[----:B------:R-:W-:Y:S01]  /*0120*/  HFMA2 R67, -RZ, RZ, 0, 5.9604644775390625e-08 ;  /* 0x00000001ff437431 */ /* 0x000fe200000001ff */
[----:B------:R-:W-:Y:S05]  /*0130*/  BRA `(.L_x_0) ;  /* 0x00000000000c7947 */ /* 0x000fea0003800000 */
.L_x_1:
[----:B------:R-:W1:Y:S01]  /*0140*/  LDCU UR6, c[0x0][0x880] ;  /* 0x00011000ff0677ac */ /* 0x000e620008000800 */
[----:B------:R-:W-:Y:S01]  /*0150*/  HFMA2 R67, -RZ, RZ, 0, 5.9604644775390625e-08 ;  /* 0x00000001ff437431 */ /* 0x000fe200000001ff */
[----:B-1----:R-:W-:-:S07]  /*0160*/  MOV R35, UR6 ;  /* 0x0000000600237c02 */ /* 0x002fce0008000f00 */
.L_x_0:
[----:B------:R-:W2:Y:S02]  /*0170*/  LDCU.64 UR6, c[0x0][0x8b0] ;  /* 0x00011600ff0677ac */ /* 0x000ea40008000a00 */
[----:B--2---:R-:W-:-:S04]  /*0180*/  UISETP.NE.U32.AND UP0, UPT, UR6, URZ, UPT ;  /* 0x000000ff0600728c */ /* 0x004fc8000bf05070 */
[----:B------:R-:W-:-:S09]  /*0190*/  UISETP.NE.AND.EX UP0, UPT, UR7, URZ, UPT, UP0 ;  /* 0x000000ff0700728c */ /* 0x000fd2000bf05300 */
[----:B------:R-:W-:Y:S05]  /*01a0*/  BRA.U UP0, `(.L_x_2) ;  /* 0x0000000100247547 */ /* 0x000fea000b800000 */
[----:B------:R-:W2:Y:S02]  /*01b0*/  LDCU.64 UR6, c[0x0][0x8a8] ;  /* 0x00011500ff0677ac */ /* 0x000ea40008000a00 */
[----:B--2---:R-:W-:-:S04]  /*01c0*/  UISETP.NE.U32.AND UP0, UPT, UR6, URZ, UPT ;  /* 0x000000ff0600728c */ /* 0x004fc8000bf05070 */
[----:B------:R-:W-:-:S09]  /*01d0*/  UISETP.NE.AND.EX UP0, UPT, UR7, URZ, UPT, UP0 ;  /* 0x000000ff0700728c */ /* 0x000fd2000bf05300 */
[----:B------:R-:W-:Y:S05]  /*01e0*/  BRA.U !UP0, `(.L_x_3) ;  /* 0x00000001080c7547 */ /* 0x000fea000b800000 */
[----:B------:R-:W2:Y:S02]  /*01f0*/  LDC.64 R32, c[0x0][0x8a8] ;  /* 0x00022a00ff207b82 */ /* 0x000ea40000000a00 */
[----:B--2---:R2:W5:Y:S01]  /*0200*/  LDG.E R32, desc[UR46][R32.64] ;  /* 0x0000002e20207981 */ /* 0x004562000c1e1900 */
[----:B------:R-:W-:Y:S05]  /*0210*/  BRA `(.L_x_2) ;  /* 0x0000000000087947 */ /* 0x000fea0003800000 */
.L_x_3:
[----:B------:R-:W2:Y:S02]  /*0220*/  LDCU UR6, c[0x0][0x8a0] ;  /* 0x00011400ff0677ac */ /* 0x000ea40008000800 */
[----:B--2---:R-:W-:Y:S02]  /*0230*/  MOV R32, UR6 ;  /* 0x0000000600207c02 */ /* 0x004fe40008000f00 */
.L_x_2:
[----:B------:R-:W-:Y:S01]  /*0240*/  IMAD.U32 R0, RZ, RZ, UR8 ;  /* 0x00000008ff007e24 */ /* 0x000fe2000f8e00ff */
[----:B------:R-:W-:Y:S04]  /*0250*/  BSSY.RECONVERGENT B0, `(.L_x_4) ;  /* 0x000000c000007945 */ /* 0x000fe80003800200 */
[C---:B------:R-:W-:Y:S02]  /*0260*/  ISETP.NE.OR P1, PT, R0.reuse, 0x1, !P5 ;  /* 0x000000010000780c */ /* 0x040fe40006f25670 */
[----:B------:R-:W-:-:S11]  /*0270*/  ISETP.NE.OR P0, PT, R0, 0x3, !P5 ;  /* 0x000000030000780c */ /* 0x000fd60006f05670 */
[----:B------:R-:W-:Y:S05]  /*0280*/  @P1 BRA `(.L_x_5) ;  /* 0x0000000000201947 */ /* 0x000fea0003800000 */
[----:B------:R-:W3:Y:S02]  /*0290*/  LDCU.64 UR6, c[0x0][0x348] ;  /* 0x00006900ff0677ac */ /* 0x000ee40008000a00 */
[----:B---3--:R-:W-:Y:S02]  /*02a0*/  UIADD3 UR10, UP1, UPT, UR6, 0x80, URZ ;  /* 0x00000080060a7890 */ /* 0x008fe4000ff3e0ff */
[----:B------:R-:W-:Y:S02]  /*02b0*/  UIADD3 UR6, UP0, UPT, UR6, 0x180, URZ ;  /* 0x0000018006067890 */ /* 0x000fe4000ff1e0ff */
[----:B------:R-:W-:Y:S02]  /*02c0*/  UIADD3.X UR11, UPT, UPT, URZ, UR7, URZ, UP1, !UPT ;  /* 0x00000007ff0b7290 */ /* 0x000fe40008ffe4ff */
[----:B------:R-:W-:-:S07]  /*02d0*/  UIADD3.X UR7, UPT, UPT, URZ, UR7, URZ, UP0, !UPT ;  /* 0x00000007ff077290 */ /* 0x000fce00087fe4ff */
[----:B------:R3:W-:Y:S02]  /*02e0*/  UTMACCTL.PF [UR10] ;  /* 0x000000000a0079b9 */ /* 0x0007e40008040000 */
[----:B------:R3:W-:Y:S02]  /*02f0*/  UTMACCTL.PF [UR6] ;  /* 0x00000000060079b9 */ /* 0x0007e40008040000 */
[----:B---3--:R-:W-:Y:S01]  /*0300*/  NOP ;  /* 0x0000000000007918 */ /* 0x008fe20000000000 */
.L_x_5:
[----:B------:R-:W-:Y:S05]  /*0310*/  BSYNC.RECONVERGENT B0 ;  /* 0x0000000000007941 */ /* 0x000fea0003800200 */
.L_x_4:
[----:B------:R-:W-:Y:S04]  /*0320*/  BSSY.RECONVERGENT B0, `(.L_x_6) ;  /* 0x000000a000007945 */ /* 0x000fe80003800200 */
        /* <DEDUP_REMOVED lines=9> */
.L_x_7:
[----:B------:R-:W-:Y:S05]  /*03c0*/  BSYNC.RECONVERGENT B0 ;  /* 0x0000000000007941 */ /* 0x000fea0003800200 */
.L_x_6:
[----:B------:R-:W3:Y:S01]  /*03d0*/  LDCU.64 UR6, c[0x0][0x888] ;  /* 0x00011100ff0677ac */ /* 0x000ee20008000a00 */
[----:B------:R-:W-:Y:S02]  /*03e0*/  UISETP.EQ.U32.AND UP1, UPT, UR4, URZ, UPT ;  /* 0x000000ff0400728c */ /* 0x000fe4000bf22070 */
[----:B------:R-:W-:Y:S02]  /*03f0*/  UPLOP3.LUT UP2, UPT, UPT, UPT, UPT, 0x80, 0x8 ;  /* 0x000000000008789c */ /* 0x000fe40003f4f070 */
[----:B---3--:R-:W-:-:S04]  /*0400*/  UISETP.NE.U32.AND UP0, UPT, UR6, URZ, UPT ;  /* 0x000000ff0600728c */ /* 0x008fc8000bf05070 */
[----:B------:R-:W-:-:S04]  /*0410*/  UISETP.NE.AND.EX UP0, UPT, UR7, URZ, UPT, UP0 ;  /* 0x000000ff0700728c */ /* 0x000fc8000bf05300 */
[----:B------:R-:W-:-:S04]  /*0420*/  UISETP.EQ.OR.EX UP3, UPT, UR5, URZ, !UP0, UP1 ;  /* 0x000000ff0500728c */ /* 0x000fc8000c762710 */
[----:B------:R-:W-:-:S05]  /*0430*/  UP2UR UR50, UPR, URZ, 0x8 ;  /* 0x00000008ff327883 */ /* 0x000fca0008000000 */
[----:B------:R-:W-:Y:S07]  /*0440*/  BRA.U !UP3, `(.L_x_8) ;  /* 0x000000010b207547 */ /* 0x000fee000b800000 */
[----:B------:R-:W-:Y:S01]  /*0450*/  UISETP.NE.U32.AND UP2, UPT, UR4, URZ, UPT ;  /* 0x000000ff0400728c */ /* 0x000fe2000bf45070 */
[----:B-----5:R-:W-:Y:S01]  /*0460*/  FSETP.NEU.AND P0, PT, R35, RZ, PT ;  /* 0x000000ff2300720b */ /* 0x020fe20003f0d000 */
[----:B------:R-:W-:Y:S02]  /*0470*/  USEL UR4, URZ, 0xffffffff, UP0 ;  /* 0xffffffffff047887 */ /* 0x000fe40008000000 */
[----:B------:R-:W-:-:S10]  /*0480*/  UISETP.NE.AND.EX UP2, UPT, UR5, URZ, UPT, UP2 ;  /* 0x000000ff0500728c */ /* 0x000fd4000bf45320 */
[----:B------:R-:W-:Y:S01]  /*0490*/  VOTEU.ANY UP1, P0 ;  /* 0x0000000000ff7886 */ /* 0x000fe20000020100 */
[----:B------:R-:W-:-:S04]  /*04a0*/  @!UP2 USEL UR4, URZ, 0xffffffff, UP1 ;  /* 0xffffffffff04a887 */ /* 0x000fc80008800000 */
[----:B------:R-:W-:-:S04]  /*04b0*/  ULOP3.LUT UR4, UR4, 0x1, URZ, 0xc0, !UPT ;  /* 0x0000000104047892 */ /* 0x000fc8000f8ec0ff */
[----:B------:R-:W-:-:S11]  /*04c0*/  UISETP.NE.U32.AND UP2, UPT, UR4, 0x1, UPT ;  /* 0x000000010400788c */ /* 0x000fd6000bf45070 */
.L_x_8:
[----:B-1----:R-:W1:Y:S01]  /*04d0*/  SHFL.IDX PT, R2, R72, RZ, 0x1f ;  /* 0x00001fff48027589 */ /* 0x002e6200000e0000 */
[----:B------:R-:W-:-:S04]  /*04e0*/  UISETP.NE.AND UP1, UPT, UR8, 0x2, UPT ;  /* 0x000000020800788c */ /* 0x000fc8000bf25270 */
[----:B------:R-:W-:Y:S01]  /*04f0*/  USEL UR6, URZ, 0x1, UP1 ;  /* 0x00000001ff067887 */ /* 0x000fe20008800000 */
[----:B-1----:R-:W-:-:S13]  /*0500*/  ISETP.NE.AND P0, PT, R2, RZ, PT ;  /* 0x000000ff0200720c */ /* 0x002fda0003f05270 */
[----:B------:R-:W-:Y:S05]  /*0510*/  @P0 BRA `(.L_x_9) ;  /* 0x0000000000400947 */ /* 0x000fea0003800000 */
[----:B------:R-:W1:Y:S01]  /*0520*/  S2UR UR5, SR_CgaCtaId ;  /* 0x00000000000579c3 */ /* 0x000e620000008800 */
[----:B------:R-:W-:Y:S01]  /*0530*/  UMOV UR7, 0x400 ;  /* 0x0000040000077882 */ /* 0x000fe20000000000 */
[----:B------:R-:W-:Y:S01]  /*0540*/  UMOV UR4, 0x1 ;  /* 0x0000000100047882 */ /* 0x000fe20000000000 */
[----:B------:R-:W-:Y:S01]  /*0550*/  ELECT P0, URZ, PT ;  /* 0x0000000000ff782f */ /* 0x000fe20003800000 */
[----:B------:R-:W-:-:S04]  /*0560*/  UIADD3 UR10, UPT, UPT, -UR4, 0x100000, URZ ;  /* 0x00100000040a7890 */ /* 0x000fc8000fffe1ff */
[----:B------:R-:W-:Y:S02]  /*0570*/  USHF.L.U32 UR11, UR10, 0xb, URZ ;  /* 0x0000000b0a0b7899 */ /* 0x000fe400080006ff */
[----:B------:R-:W-:Y:S02]  /*0580*/  USHF.L.U32 UR10, UR10, 0x1, URZ ;  /* 0x000000010a0a7899 */ /* 0x000fe400080006ff */
[----:B-1----:R-:W-:Y:S01]  /*0590*/  ULEA UR5, UR5, UR7, 0x18 ;  /* 0x0000000705057291 */ /* 0x002fe2000f8ec0ff */
[----:B------:R-:W1:Y:S11]  /*05a0*/  FENCE.VIEW.ASYNC.S ;  /* 0x00000000000073c6 */ /* 0x000e760000000000 */
[----:B-1----:R1:W3:Y:S01]  /*05b0*/  SYNCS.EXCH.64 URZ, [UR5], UR10 ;  /* 0x0000000a05ff75b2 */ /* 0x0022e20008000100 */
[----:B------:R1:W4:Y:S01]  /*05c0*/  SYNCS.EXCH.64 URZ, [UR5+0x18], UR10 ;  /* 0x0000180a05ff75b2 */ /* 0x0003220008000100 */
[----:B------:R1:W1:Y:S01]  /*05d0*/  SYNCS.EXCH.64 URZ, [UR5+0x8], UR10 ;  /* 0x0000080a05ff75b2 */ /* 0x0002620008000100 */
[----:B------:R1:W1:Y:S01]  /*05e0*/  SYNCS.EXCH.64 URZ, [UR5+0x20], UR10 ;  /* 0x0000200a05ff75b2 */ /* 0x0002620008000100 */
[----:B------:R1:W1:Y:S01]  /*05f0*/  SYNCS.EXCH.64 URZ, [UR5+0x10], UR10 ;  /* 0x0000100a05ff75b2 */ /* 0x0002620008000100 */
[----:B------:R1:W1:Y:S01]  /*0600*/  SYNCS.EXCH.64 URZ, [UR5+0x28], UR10 ;  /* 0x0000280a05ff75b2 */ /* 0x0002620008000100 */
[----:B------:R-:W-:Y:S01]  /*0610*/  NOP ;  /* 0x0000000000007918 */ /* 0x000fe20000000000 */
.L_x_9:
[----:B------:R-:W2:Y:S01]  /*0620*/  SHFL.IDX PT, R2, R72, RZ, 0x1f ;  /* 0x00001fff48027589 */ /* 0x000ea200000e0000 */
[----:B------:R-:W-:Y:S01]  /*0630*/  NOP ;  /* 0x0000000000007918 */ /* 0x000fe20000000000 */
[----:B--2---:R-:W-:-:S13]  /*0640*/  ISETP.NE.AND P0, PT, R2, 0x1, PT ;  /* 0x000000010200780c */ /* 0x004fda0003f05270 */
[----:B------:R-:W-:Y:S05]  /*0650*/  @P0 BRA `(.L_x_10) ;  /* 0x0000000000580947 */ /* 0x000fea0003800000 */
[----:B------:R-:W2:Y:S01]  /*0660*/  S2UR UR7, SR_CgaCtaId ;  /* 0x00000000000779c3 */ /* 0x000ea20000008800 */
[----:B------:R-:W-:Y:S01]  /*0670*/  UMOV UR9, 0x400 ;  /* 0x0000040000097882 */ /* 0x000fe20000000000 */
[----:B-1----:R-:W-:Y:S01]  /*0680*/  UMOV UR5, 0x20 ;  /* 0x0000002000057882 */ /* 0x002fe20000000000 */
[----:B------:R-:W-:Y:S01]  /*0690*/  UMOV UR4, 0x80 ;  /* 0x0000008000047882 */ /* 0x000fe20000000000 */
[----:B------:R-:W-:-:S04]  /*06a0*/  UIADD3 UR10, UPT, UPT, -UR5, 0x100000, URZ ;  /* 0x00100000050a7890 */ /* 0x000fc8000fffe1ff */
[----:B------:R-:W-:Y:S02]  /*06b0*/  USHF.L.U32 UR11, UR10, 0xb, URZ ;  /* 0x0000000b0a0b7899 */ /* 0x000fe400080006ff */
[----:B------:R-:W-:Y:S02]  /*06c0*/  USHF.L.U32 UR10, UR10, 0x1, URZ ;  /* 0x000000010a0a7899 */ /* 0x000fe400080006ff */
[----:B------:R-:W-:-:S04]  /*06d0*/  UIADD3 UR4, UPT, UPT, -UR4, 0x100000, URZ ;  /* 0x0010000004047890 */ /* 0x000fc8000fffe1ff */
[----:B------:R-:W-:Y:S02]  /*06e0*/  USHF.L.U32 UR5, UR4, 0xb, URZ ;  /* 0x0000000b04057899 */ /* 0x000fe400080006ff */
[----:B------:R-:W-:Y:S01]  /*06f0*/  USHF.L.U32 UR4, UR4, 0x1, URZ ;  /* 0x0000000104047899 */ /* 0x000fe200080006ff */
[----:B------:R-:W-:Y:S01]  /*0700*/  ELECT P0, URZ, PT ;  /* 0x0000000000ff782f */ /* 0x000fe20003800000 */
[----:B--2---:R-:W-:Y:S01]  /*0710*/  ULEA UR7, UR7, UR9, 0x18 ;  /* 0x0000000907077291 */ /* 0x004fe2000f8ec0ff */
[----:B------:R-:W1:Y:S11]  /*0720*/  FENCE.VIEW.ASYNC.S ;  /* 0x00000000000073c6 */ /* 0x000e760000000000 */
[----:B-1----:R2:W1:Y:S01]  /*0730*/  SYNCS.EXCH.64 URZ, [UR7+0x30], UR10 ;  /* 0x0000300a07ff75b2 */ /* 0x0024620008000100 */
[----:B------:R2:W1:Y:S01]  /*0740*/  SYNCS.EXCH.64 URZ, [UR7+0x50], UR4 ;  /* 0x0000500407ff75b2 */ /* 0x0004620008000100 */
[----:B------:R2:W1:Y:S01]  /*0750*/  SYNCS.EXCH.64 URZ, [UR7+0x38], UR10 ;  /* 0x0000380a07ff75b2 */ /* 0x0004620008000100 */
[----:B------:R2:W1:Y:S01]  /*0760*/  SYNCS.EXCH.64 URZ, [UR7+0x58], UR4 ;  /* 0x0000580407ff75b2 */ /* 0x0004620008000100 */
[----:B------:R2:W1:Y:S01]  /*0770*/  SYNCS.EXCH.64 URZ, [UR7+0x40], UR10 ;  /* 0x0000400a07ff75b2 */ /* 0x0004620008000100 */
[----:B------:R2:W1:Y:S01]  /*0780*/  SYNCS.EXCH.64 URZ, [UR7+0x60], UR4 ;  /* 0x0000600407ff75b2 */ /* 0x0004620008000100 */
[----:B------:R2:W1:Y:S01]  /*0790*/  SYNCS.EXCH.64 URZ, [UR7+0x48], UR10 ;  /* 0x0000480a07ff75b2 */ /* 0x0004620008000100 */
[----:B------:R2:W1:Y:S02]  /*07a0*/  SYNCS.EXCH.64 URZ, [UR7+0x68], UR4 ;  /* 0x0000680407ff75b2 */ /* 0x0004640008000100 */
[----:B--2---:R-:W-:Y:S01]  /*07b0*/  NOP ;  /* 0x0000000000007918 */ /* 0x004fe20000000000 */
.L_x_10:
[----:B------:R-:W2:Y:S01]  /*07c0*/  SHFL.IDX PT, R2, R72, RZ, 0x1f ;  /* 0x00001fff48027589 */ /* 0x000ea200000e0000 */
[----:B------:R-:W-:Y:S01]  /*07d0*/  NOP ;  /* 0x0000000000007918 */ /* 0x000fe20000000000 */
[----:B--2---:R-:W-:-:S13]  /*07e0*/  ISETP.NE.AND P0, PT, R2, 0x3, PT ;  /* 0x000000030200780c */ /* 0x004fda0003f05270 */
[----:B------:R-:W-:Y:S05]  /*07f0*/  @P0 BRA `(.L_x_11) ;  /* 0x0000000000300947 */ /* 0x000fea0003800000 */
[----:B-1----:R-:W1:Y:S01]  /*0800*/  S2UR UR5, SR_CgaCtaId ;  /* 0x00000000000579c3 */ /* 0x002e620000008800 */
        /* <DEDUP_REMOVED lines=8> */
[----:B-1----:R2:W1:Y:S01]  /*0890*/  SYNCS.EXCH.64 URZ, [UR5+0x70], UR10 ;  /* 0x0000700a05ff75b2 */ /* 0x0024620008000100 */
[----:B------:R2:W1:Y:S02]  /*08a0*/  SYNCS.EXCH.64 URZ, [UR5+0x78], UR10 ;  /* 0x0000780a05ff75b2 */ /* 0x0004640008000100 */
[----:B--2---:R-:W-:Y:S01]  /*08b0*/  NOP ;  /* 0x0000000000007918 */ /* 0x004fe20000000000 */
.L_x_11:
[----:B------:R-:W2:Y:S01]  /*08c0*/  SHFL.IDX PT, R2, R72, RZ, 0x1f ;  /* 0x00001fff48027589 */ /* 0x000ea200000e0000 */
[----:B------:R-:W-:Y:S01]  /*08d0*/  NOP ;  /* 0x0000000000007918 */ /* 0x000fe20000000000 */
[----:B--2---:R-:W-:-:S13]  /*08e0*/  ISETP.NE.AND P0, PT, R2, 0x4, PT ;  /* 0x000000040200780c */ /* 0x004fda0003f05270 */
[----:B------:R-:W-:Y:S05]  /*08f0*/  @P0 BRA `(.L_x_12) ;  /* 0x00000000004c0947 */ /* 0x000fea0003800000 */
[----:B-1----:R-:W1:Y:S01]  /*0900*/  S2UR UR5, SR_CgaCtaId ;  /* 0x00000000000579c3 */ /* 0x002e620000008800 */
[----:B------:R-:W-:Y:S01]  /*0910*/  UMOV UR9, 0x100 ;  /* 0x0000010000097882 */ /* 0x000fe20000000000 */
[----:B------:R-:W-:Y:S01]  /*0920*/  UMOV UR7, 0x400 ;  /* 0x0000040000077882 */ /* 0x000fe20000000000 */
[----:B------:R-:W-:Y:S01]  /*0930*/  USEL UR9, UR9, 0xe0, UP2 ;  /* 0x000000e009097887 */ /* 0x000fe20009000000 */
[----:B------:R-:W-:Y:S01]  /*0940*/  UMOV UR4, 0x1 ;  /* 0x0000000100047882 */ /* 0x000fe20000000000 */
[----:B------:R-:W-:Y:S01]  /*0950*/  ELECT P0, URZ, PT ;  /* 0x0000000000ff782f */ /* 0x000fe20003800000 */
[----:B------:R-:W-:-:S04]  /*0960*/  UIADD3 UR10, UPT, UPT, -UR4, 0x100000, URZ ;  /* 0x00100000040a7890 */ /* 0x000fc8000fffe1ff */
[----:B------:R-:W-:Y:S02]  /*0970*/  USHF.L.U32 UR11, UR10, 0xb, URZ ;  /* 0x0000000b0a0b7899 */ /* 0x000fe400080006ff */
[----:B------:R-:W-:Y:S02]  /*0980*/  USHF.L.U32 UR10, UR10, 0x1, URZ ;  /* 0x000000010a0a7899 */ /* 0x000fe400080006ff */
[----:B------:R-:W-:-:S04]  /*0990*/  UIADD3 UR12, UPT, UPT, -UR9, 0x100000, URZ ;  /* 0x00100000090c7890 */ /* 0x000fc8000fffe1ff */
[----:B------:R-:W-:Y:S02]  /*09a0*/  USHF.L.U32 UR13, UR12, 0xb, URZ ;  /* 0x0000000b0c0d7899 */ /* 0x000fe400080006ff */
[----:B------:R-:W-:Y:S02]  /*09b0*/  USHF.L.U32 UR12, UR12, 0x1, URZ ;  /* 0x000000010c0c7899 */ /* 0x000fe400080006ff */
[----:B-1----:R-:W-:Y:S01]  /*09c0*/  ULEA UR5, UR5, UR7, 0x18 ;  /* 0x0000000705057291 */ /* 0x002fe2000f8ec0ff */
[----:B------:R-:W1:Y:S11]  /*09d0*/  FENCE.VIEW.ASYNC.S ;  /* 0x00000000000073c6 */ /* 0x000e760000000000 */
[----:B-1----:R2:W1:Y:S01]  /*09e0*/  SYNCS.EXCH.64 URZ, [UR5+0x80], UR10 ;  /* 0x0000800a05ff75b2 */ /* 0x0024620008000100 */
[----:B------:R2:W1:Y:S01]  /*09f0*/  SYNCS.EXCH.64 URZ, [UR5+0x90], UR12 ;  /* 0x0000900c05ff75b2 */ /* 0x0004620008000100 */
[----:B------:R2:W1:Y:S01]  /*0a00*/  SYNCS.EXCH.64 URZ, [UR5+0x88], UR10 ;  /* 0x0000880a05ff75b2 */ /* 0x0004620008000100 */
[----:B------:R2:W1:Y:S02]  /*0a10*/  SYNCS.EXCH.64 URZ, [UR5+0x98], UR12 ;  /* 0x0000980c05ff75b2 */ /* 0x0004640008000100 */
[----:B--2---:R-:W-:Y:S01]  /*0a20*/  NOP ;  /* 0x0000000000007918 */ /* 0x004fe20000000000 */
.L_x_12:
        /* <DEDUP_REMOVED lines=26> */
.L_x_13:
        /* <DEDUP_REMOVED lines=18> */
.L_x_14:
[----:B-1----:R-:W1:Y:S01]  /*0cf0*/  S2UR UR5, SR_CTAID.X ;  /* 0x00000000000579c3 */ /* 0x002e620000002500 */
[----:B------:R-:W-:-:S05]  /*0d00*/  CS2R.32 R68, SR_CgaSize ;  /* 0x0000000000447805 */ /* 0x000fca0000008a00 */
[----:B------:R-:W-:-:S05]  /*0d10*/  IMAD R68, R68, -0xa0, RZ ;  /* 0xffffff6044447824 */ /* 0x000fca00078e02ff */
[----:B------:R-:W-:-:S14]  /*0d20*/  R2UR UR9, R68 ;  /* 0x00000000440972ca */ /* 0x000fdc00000e0000 */
[----:B------:R-:W2:Y:S01]  /*0d30*/  LDCU UR9, c[0x0][UR9+0x2b0] ;  /* 0x00005600090977ac */ /* 0x000ea20008000800 */
[----:B------:R-:W-:Y:S01]  /*0d40*/  NOP ;  /* 0x0000000000007918 */ /* 0x000fe20000000000 */
[----:B------:R-:W-:-:S05]  /*0d50*/  CS2R.32 R68, SR_CgaSize ;  /* 0x0000000000447805 */ /* 0x000fca0000008a00 */
[----:B------:R-:W-:-:S05]  /*0d60*/  IMAD R68, R68, -0xa0, RZ ;  /* 0xffffff6044447824 */ /* 0x000fca00078e02ff */
[----:B------:R-:W-:-:S14]  /*0d70*/  R2UR UR7, R68 ;  /* 0x00000000440772ca */ /* 0x000fdc00000e0000 */
[----:B------:R-:W3:Y:S01]  /*0d80*/  LDCU UR7, c[0x0][UR7+0x2b4] ;  /* 0x00005680070777ac */ /* 0x000ee20008000800 */
[----:B------:R-:W4:Y:S08]  /*0d90*/  S2UR UR4, SR_CTAID.Y ;  /* 0x00000000000479c3 */ /* 0x000f300000002600 */
[----:B------:R-:W3:Y:S01]  /*0da0*/  LDC R9, c[0x0][0xb24] ;  /* 0x0002c900ff097b82 */ /* 0x000ee20000000800 */
[----:B-1----:R-:W-:-:S02]  /*0db0*/  I2FP.F32.U32 R4, UR5 ;  /* 0x0000000500047c45 */ /* 0x002fc40008201000 */
[----:B------:R-:W-:-:S05]  /*0dc0*/  CS2R.32 R5, SR_CgaSize ;  /* 0x0000000000057805 */ /* 0x000fca0000008a00 */
[----:B------:R-:W-:-:S06]  /*0dd0*/  IMAD R5, R5, -0xa0, RZ ;  /* 0xffffff6005057824 */ /* 0x000fcc00078e02ff */
[----:B------:R-:W1:Y:S01]  /*0de0*/  LDC R5, c[0x0][R5+0x2a0] ;  /* 0x0000a80005057b82 */ /* 0x000e620000000800 */
[----:B------:R-:W-:Y:S01]  /*0df0*/  MOV R21, UR5 ;  /* 0x0000000500157c02 */ /* 0x000fe20008000f00 */
[----:B--2---:R-:W-:Y:S01]  /*0e00*/  FMUL R4, R4, UR9 ;  /* 0x0000000904047c20 */ /* 0x004fe20008400000 */
[----:B----4-:R-:W-:Y:S02]  /*0e10*/  I2FP.F32.U32 R2, UR4 ;  /* 0x0000000400027c45 */ /* 0x010fe40008201000 */
[----:B------:R-:W-:-:S05]  /*0e20*/  CS2R.32 R3, SR_CgaSize ;  /* 0x0000000000037805 */ /* 0x000fca0000008a00 */
[----:B------:R-:W-:-:S06]  /*0e30*/  IMAD R3, R3, -0xa0, RZ ;  /* 0xffffff6003037824 */ /* 0x000fcc00078e02ff */
[----:B------:R-:W2:Y:S01]  /*0e40*/  LDC R3, c[0x0][R3+0x2a4] ;  /* 0x0000a90003037b82 */ /* 0x000ea20000000800 */
[----:B------:R-:W4:Y:S01]  /*0e50*/  F2I.U32.TRUNC.NTZ R68, R4 ;  /* 0x0000000400447305 */ /* 0x000f22000020f000 */
[----:B------:R-:W-:Y:S01]  /*0e60*/  MOV R20, UR4 ;  /* 0x0000000400147c02 */ /* 0x000fe20008000f00 */
[----:B---3--:R-:W-:-:S05]  /*0e70*/  FMUL R2, R2, UR7 ;  /* 0x0000000702027c20 */ /* 0x008fca0008400000 */
[----:B------:R-:W-:Y:S01]  /*0e80*/  BAR.SYNC.DEFER_BLOCKING 0x0 ;  /* 0x0000000000007b1d */ /* 0x000fe20000010000 */
[----:B------:R-:W-:-:S05]  /*0e90*/  ISETP.GE.AND P0, PT, R9, 0x1, PT ;  /* 0x000000010900780c */ /* 0x000fca0003f06270 */
[----:B------:R-:W3:Y:S02]  /*0ea0*/  F2I.U32.TRUNC.NTZ R66, R2 ;  /* 0x0000000200427305 */ /* 0x000ee4000020f000 */
[----:B------:R-:W2:Y:S01]  /*0eb0*/  S2UR UR36, SR_CTAID.Z ;  /* 0x00000000002479c3 */ /* 0x000ea20000002700 */
[----:B----4-:R-:W-:-:S05]  /*0ec0*/  IADD3 R68, PT, PT, -R68, RZ, RZ ;  /* 0x000000ff44447210 */ /* 0x010fca0007ffe1ff */
[----:B-1----:R-:W-:Y:S01]  /*0ed0*/  IMAD R68, R5, R68, UR5 ;  /* 0x0000000505447e24 */ /* 0x002fe2000f8e0244 */
[----:B---3--:R-:W-:-:S05]  /*0ee0*/  IADD3 R66, PT, PT, -R66, RZ, RZ ;  /* 0x000000ff42427210 */ /* 0x008fca0007ffe1ff */
[----:B--2---:R-:W-:Y:S01]  /*0ef0*/  IMAD R66, R3, R66, UR4 ;  /* 0x0000000403427e24 */ /* 0x004fe2000f8e0242 */
[----:B------:R-:W-:Y:S06]  /*0f00*/  @!P0 BRA `(.L_x_15) ;  /* 0x0000000000b88947 */ /* 0x000fec0003800000 */
[----:B------:R-:W1:Y:S01]  /*0f10*/  LDC.64 R4, c[0x0][0xb18] ;  /* 0x0002c600ff047b82 */ /* 0x000e620000000a00 */
[----:B------:R-:W-:-:S07]  /*0f20*/  ISETP.NE.AND P0, PT, R9, 0x1, PT ;  /* 0x000000010900780c */ /* 0x000fce0003f05270 */
[----:B------:R-:W2:Y:S08]  /*0f30*/  LDC R10, c[0x0][0xb0c] ;  /* 0x0002c300ff0a7b82 */ /* 0x000eb00000000800 */
[----:B------:R-:W3:Y:S08]  /*0f40*/  LDC R11, c[0x0][0x370] ;  /* 0x0000dc00ff0b7b82 */ /* 0x000ef00000000800 */
[----:B------:R-:W4:Y:S01]  /*0f50*/  LDC R12, c[0x0][0x374] ;  /* 0x0000dd00ff0c7b82 */ /* 0x000f220000000800 */
[----:B-1----:R-:W-:-:S07]  /*0f60*/  ISETP.NE.AND P1, PT, R4, 0x1, PT ;  /* 0x000000010400780c */ /* 0x002fce0003f25270 */
[----:B------:R-:W3:Y:S01]  /*0f70*/  LDC.64 R6, c[0x0][0xb10] ;  /* 0x0002c400ff067b82 */ /* 0x000ee20000000a00 */
[----:B--2---:R-:W-:-:S07]  /*0f80*/  ISETP.NE.AND P2, PT, R10, 0x1, PT ;  /* 0x000000010a00780c */ /* 0x004fce0003f45270 */
[----:B------:R-:W1:Y:S08]  /*0f90*/  LDC R8, c[0x0][0xb20] ;  /* 0x0002c800ff087b82 */ /* 0x000e700000000800 */
[----:B------:R-:W2:Y:S01]  /*0fa0*/  LDC.64 R2, c[0x0][0xb28] ;  /* 0x0002ca00ff027b82 */ /* 0x000ea20000000a00 */
[----:B----4-:R-:W-:-:S04]  /*0fb0*/  IMAD.HI.U32 R13, R12, R5, RZ ;  /* 0x000000050c0d7227 */ /* 0x010fc800078e00ff */
[----:B------:R-:W-:-:S04]  /*0fc0*/  IMAD.HI.U32 R5, R20, R5, RZ ;  /* 0x0000000514057227 */ /* 0x000fc800078e00ff */
[----:B---3--:R-:W-:-:S04]  /*0fd0*/  IMAD.HI.U32 R14, R11, R6, RZ ;  /* 0x000000060b0e7227 */ /* 0x008fc800078e00ff */
[C---:B------:R-:W-:Y:S01]  /*0fe0*/  IMAD.HI.U32 R16, R21.reuse, R6, RZ ;  /* 0x0000000615107227 */ /* 0x040fe200078e00ff */
[-C--:B------:R-:W-:Y:S02]  /*0ff0*/  @P2 SHF.R.U32.HI R11, RZ, R7.reuse, R14 ;  /* 0x00000007ff0b2219 */ /* 0x080fe4000001160e */
[-C--:B-1----:R-:W-:Y:S02]  /*1000*/  @P1 SHF.R.U32.HI R12, RZ, R8.reuse, R13 ;  /* 0x00000008ff0c1219 */ /* 0x082fe4000001160d */
[----:B------:R-:W-:Y:S02]  /*1010*/  SHF.R.U32.HI R5, RZ, R8, R5 ;  /* 0x00000008ff057219 */ /* 0x000fe40000011605 */
[----:B------:R-:W-:Y:S02]  /*1020*/  SHF.R.U32.HI R16, RZ, R7, R16 ;  /* 0x00000007ff107219 */ /* 0x000fe40000011610 */
[----:B------:R-:W-:Y:S01]  /*1030*/  SEL R5, R20, R5, !P1 ;  /* 0x0000000514057207 */ /* 0x000fe20004800000 */
[----:B--2---:R-:W-:Y:S01]  /*1040*/  IMAD.HI.U32 R14, R12, R2, RZ ;  /* 0x000000020c0e7227 */ /* 0x004fe200078e00ff */
[----:B------:R-:W-:-:S02]  /*1050*/  SEL R7, R21, R16, !P2 ;  /* 0x0000001015077207 */ /* 0x000fc40005000000 */
[----:B------:R-:W-:Y:S01]  /*1060*/  IADD3 R13, PT, PT, -R5, RZ, RZ ;  /* 0x000000ff050d7210 */ /* 0x000fe20007ffe1ff */
[----:B------:R-:W-:Y:S01]  /*1070*/  IMAD.HI.U32 R6, R11, R2, RZ ;  /* 0x000000020b067227 */ /* 0x000fe200078e00ff */
[----:B------:R-:W-:-:S03]  /*1080*/  @P0 SHF.R.U32.HI R12, RZ, R3, R14 ;  /* 0x00000003ff0c0219 */ /* 0x000fc6000001160e */
[----:B------:R-:W-:Y:S01]  /*1090*/  IMAD R13, R4, R13, R20 ;  /* 0x0000000d040d7224 */ /* 0x000fe200078e0214 */
[----:B------:R-:W-:Y:S01]  /*10a0*/  @P0 SHF.R.U32.HI R11, RZ, R3, R6 ;  /* 0x00000003ff0b0219 */ /* 0x000fe20000011606 */
[----:B------:R-:W-:-:S04]  /*10b0*/  IMAD R12, R12, R9, RZ ;  /* 0x000000090c0c7224 */ /* 0x000fc800078e02ff */
[----:B------:R-:W-:Y:S01]  /*10c0*/  IMAD R6, R11, R9, RZ ;  /* 0x000000090b067224 */ /* 0x000fe200078e02ff */
[----:B------:R-:W-:-:S04]  /*10d0*/  ISETP.GE.AND P1, PT, R5, R12, PT ;  /* 0x0000000c0500720c */ /* 0x000fc80003f26270 */
[----:B------:R-:W-:Y:S01]  /*10e0*/  ISETP.GE.OR P1, PT, R7, R6, P1 ;  /* 0x000000060700720c */ /* 0x000fe20000f26670 */
[----:B------:R-:W-:-:S05]  /*10f0*/  IMAD.HI.U32 R6, R5, R2, RZ ;  /* 0x0000000205067227 */ /* 0x000fca00078e00ff */
[----:B------:R-:W-:-:S04]  /*1100*/  SHF.R.U32.HI R6, RZ, R3, R6 ;  /* 0x00000003ff067219 */ /* 0x000fc80000011606 */
[----:B------:R-:W-:-:S03]  /*1110*/  SEL R6, R5, R6, !P0 ;  /* 0x0000000605067207 */ /* 0x000fc60004000000 */
[----:B------:R-:W-:Y:S01]  /*1120*/  @!P1 IMAD.HI.U32 R8, R7, R2, RZ ;  /* 0x0000000207089227 */ /* 0x000fe200078e00ff */
[----:B------:R-:W-:-:S04]  /*1130*/  IADD3 R2, PT, PT, -R6, RZ, RZ ;  /* 0x000000ff06027210 */ /* 0x000fc80007ffe1ff */
[----:B------:R-:W-:Y:S01]  /*1140*/  @!P1 SHF.R.U32.HI R8, RZ, R3, R8 ;  /* 0x00000003ff089219 */ /* 0x000fe20000011608 */
[----:B------:R-:W-:-:S03]  /*1150*/  IMAD R2, R9, R2, R5 ;  /* 0x0000000209027224 */ /* 0x000fc600078e0205 */
[----:B------:R-:W-:-:S05]  /*1160*/  @!P1 SEL R3, R7, R8, !P0 ;  /* 0x0000000807039207 */ /* 0x000fca0004000000 */
[--C-:B------:R-:W-:Y:S02]  /*1170*/  @!P1 IMAD.IADD R6, R6, 0x1, -R3.reuse ;  /* 0x0000000106069824 */ /* 0x100fe400078e0a03 */
[----:B------:R-:W-:Y:S01]  /*1180*/  @!P1 IMAD R3, R2, R11, R3 ;  /* 0x0000000b02039224 */ /* 0x000fe200078e0203 */
[----:B------:R-:W-:Y:S01]  /*1190*/  IADD3 R2, PT, PT, -R7, RZ, RZ ;  /* 0x000000ff07027210 */ /* 0x000fe20007ffe1ff */
[----:B------:R-:W-:Y:S02]  /*11a0*/  @!P1 IMAD R5, R6, R9, R7 ;  /* 0x0000000906059224 */ /* 0x000fe400078e0207 */
[----:B------:R-:W-:Y:S02]  /*11b0*/  @!P1 IMAD.MOV.U32 R7, RZ, RZ, R3 ;  /* 0x000000ffff079224 */ /* 0x000fe400078e0003 */
[----:B------:R-:W-:Y:S02]  /*11c0*/  IMAD R2, R10, R2, R21 ;  /* 0x000000020a027224 */ /* 0x000fe400078e0215 */
[----:B------:R-:W-:-:S02]  /*11d0*/  IMAD R20, R5, R4, R13 ;  /* 0x0000000405147224 */ /* 0x000fc400078e020d */
[----:B------:R-:W-:Y:S02]  /*11e0*/  IMAD R21, R7, R10, R2 ;  /* 0x0000000a07157224 */ /* 0x000fe400078e0202 */
.L_x_15:
[----:B------:R-:W1:Y:S01]  /*11f0*/  LDCU UR4, c[0x0][0xb30] ;  /* 0x00016600ff0477ac */ /* 0x000e620008000800 */
[----:B------:R-:W2:Y:S08]  /*1200*/  S2UR UR37, SR_CgaCtaId ;  /* 0x00000000002579c3 */ /* 0x000eb00000008800 */
[----:B------:R-:W3:Y:S01]  /*1210*/  LDC R26, c[0x0][0xb24] ;  /* 0x0002c900ff1a7b82 */ /* 0x000ee20000000800 */
[----:B-1----:R-:W-:-:S09]  /*1220*/  UISETP.NE.AND UP1, UPT, UR4, 0x1, UPT ;  /* 0x000000010400788c */ /* 0x002fd2000bf25270 */
[----:B--2---:R-:W-:Y:S05]  /*1230*/  BRA.U UP1, `(.L_x_16) ;  /* 0x0000000101407547 */ /* 0x004fea000b800000 */
[----:B------:R-:W1:Y:S08]  /*1240*/  LDC.64 R4, c[0x0][0xb10] ;  /* 0x0002c400ff047b82 */ /* 0x000e700000000a00 */
[----:B------:R-:W2:Y:S08]  /*1250*/  LDC.64 R2, c[0x0][0xb18] ;  /* 0x0002c600ff027b82 */ /* 0x000eb00000000a00 */
[----:B------:R-:W4:Y:S08]  /*1260*/  LDC R6, c[0x0][0xb20] ;  /* 0x0002c800ff067b82 */ /* 0x000f300000000800 */
[----:B------:R-:W3:Y:S01]  /*1270*/  LDC R8, c[0x0][0xb0c] ;  /* 0x0002c300ff087b82 */ /* 0x000ee20000000800 */
[----:B-1----:R-:W-:-:S05]  /*1280*/  IMAD.HI.U32 R4, R21, R4, RZ ;  /* 0x0000000415047227 */ /* 0x002fca00078e00ff */
[----:B------:R-:W-:Y:S01]  /*1290*/  SHF.R.U32.HI R4, RZ, R5, R4 ;  /* 0x00000005ff047219 */ /* 0x000fe20000011604 */
[----:B--2---:R-:W-:Y:S01]  /*12a0*/  IMAD.HI.U32 R3, R20, R3, RZ ;  /* 0x0000000314037227 */ /* 0x004fe200078e00ff */
[----:B------:R-:W-:-:S04]  /*12b0*/  ISETP.NE.AND P0, PT, R2, 0x1, PT ;  /* 0x000000010200780c */ /* 0x000fc80003f05270 */
[----:B----4-:R-:W-:-:S04]  /*12c0*/  SHF.R.U32.HI R3, RZ, R6, R3 ;  /* 0x00000006ff037219 */ /* 0x010fc80000011603 */
[----:B------:R-:W-:Y:S02]  /*12d0*/  SEL R3, R20, R3, !P0 ;  /* 0x0000000314037207 */ /* 0x000fe40004000000 */
[----:B---3--:R-:W-:-:S04]  /*12e0*/  ISETP.NE.AND P1, PT, R8, 0x1, PT ;  /* 0x000000010800780c */ /* 0x008fc80003f25270 */
[----:B------:R-:W-:-:S05]  /*12f0*/  SEL R4, R21, R4, !P1 ;  /* 0x0000000415047207 */ /* 0x000fca0004800000 */
[----:B------:R-:W-:Y:S02]  /*1300*/  IMAD.IADD R5, R3, 0x1, -R4 ;  /* 0x0000000103057824 */ /* 0x000fe400078e0a04 */
[----:B------:R-:W-:Y:S02]  /*1310*/  IMAD.IADD R3, R4, 0x1, -R3 ;  /* 0x0000000104037824 */ /* 0x000fe400078e0a03 */
[----:B------:R-:W-:Y:S02]  /*1320*/  IMAD R21, R5, R8, R21 ;  /* 0x0000000805157224 */ /* 0x000fe400078e0215 */
[----:B------:R-:W-:-:S07]  /*1330*/  IMAD R20, R3, R2, R20 ;  /* 0x0000000203147224 */ /* 0x000fce00078e0214 */
.L_x_16:
[----:B------:R-:W-:Y:S01]  /*1340*/  BAR.SYNC.DEFER_BLOCKING 0x0 ;  /* 0x0000000000007b1d */ /* 0x000fe20000010000 */
[----:B------:R-:W-:Y:S01]  /*1350*/  UISETP.NE.AND UP1, UPT, UR8, 0x2, UPT ;  /* 0x000000020800788c */ /* 0x000fe2000bf25270 */
[----:B------:R-:W-:Y:S02]  /*1360*/  ISETP.NE.OR P5, PT, R0, 0x2, !P5 ;  /* 0x000000020000780c */ /* 0x000fe40006fa5670 */
[----:B------:R-:W-:-:S06]  /*1370*/  LOP3.LUT R2, R81, 0x1f, RZ, 0xc0, !PT ;  /* 0x0000001f51027812 */ /* 0x000fcc00078ec0ff */
[----:B------:R-:W-:Y:S05]  /*1380*/  BRA.U UP1, `(.L_x_17) ;  /* 0x00000011013c7547 */ /* 0x000fea000b800000 */
[----:B------:R-:W1:Y:S01]  /*1390*/  LDCU UR13, c[0x0][0x38c] ;  /* 0x00007180ff0d77ac */ /* 0x000e620008000800 */
[----:B------:R-:W2:Y:S01]  /*13a0*/  LDC R9, c[0x0][0x370] ;  /* 0x0000dc00ff097b82 */ /* 0x000ea20000000800 */
[----:B------:R-:W-:Y:S01]  /*13b0*/  PLOP3.LUT P1, PT, PT, PT, UP2, 0x80, 0x8 ;  /* 0x000000000008781c */ /* 0x000fe20003f2f028 */
[----:B------:R-:W-:Y:S01]  /*13c0*/  HFMA2 R12, -RZ, RZ, 0, 0 ;  /* 0x00000000ff0c7431 */ /* 0x000fe200000001ff */
[----:B------:R-:W-:Y:S01]  /*13d0*/  ISETP.EQ.OR P4, PT, R2, RZ, P5 ;  /* 0x000000ff0200720c */ /* 0x000fe20002f82670 */
[----:B------:R-:W-:Y:S01]  /*13e0*/  IMAD.MOV.U32 R15, RZ, RZ, 0x1 ;  /* 0x00000001ff0f7424 */ /* 0x000fe200078e00ff */
[----:B------:R-:W-:Y:S01]  /*13f0*/  PLOP3.LUT P1, PT, P1, PT, PT, 0x8, 0x80 ;  /* 0x000000000080781c */ /* 0x000fe20000f2e170 */
[----:B------:R-:W-:Y:S01]  /*1400*/  IMAD.MOV.U32 R14, RZ, RZ, RZ ;  /* 0x000000ffff0e7224 */ /* 0x000fe200078e00ff */
[----:B------:R-:W-:Y:S01]  /*1410*/  MOV R8, 0x1 ;  /* 0x0000000100087802 */ /* 0x000fe20000000f00 */
[----:B------:R-:W4:Y:S01]  /*1420*/  LDC R0, c[0x0][0x374] ;  /* 0x0000dd00ff007b82 */ /* 0x000f220000000800 */
[----:B------:R-:W-:Y:S01]  /*1430*/  IMAD.MOV.U32 R10, RZ, RZ, RZ ;  /* 0x000000ffff0a7224 */ /* 0x000fe200078e00ff */
[----:B------:R-:W2:Y:S01]  /*1440*/  LDCU.64 UR22, c[0x0][0x348] ;  /* 0x00006900ff1677ac */ /* 0x000ea20008000a00 */
[----:B------:R-:W-:Y:S01]  /*1450*/  UMOV UR6, URZ ;  /* 0x000000ff00067c82 */ /* 0x000fe20008000000 */
[----:B-1----:R-:W-:-:S04]  /*1460*/  UIADD3 UR5, UPT, UPT, UR13, 0x1f, URZ ;  /* 0x0000001f0d057890 */ /* 0x002fc8000fffe0ff */
[----:B------:R-:W-:-:S04]  /*1470*/  USHF.R.S32.HI UR4, URZ, 0x1f, UR5 ;  /* 0x0000001fff047899 */ /* 0x000fc80008011405 */
[----:B------:R-:W-:-:S04]  /*1480*/  ULEA.HI UR4, UR4, UR5, URZ, 0x5 ;  /* 0x0000000504047291 */ /* 0x000fc8000f8f28ff */
[----:B------:R-:W-:Y:S02]  /*1490*/  USHF.R.S32.HI UR15, URZ, 0x5, UR4 ;  /* 0x00000005ff0f7899 */ /* 0x000fe40008011404 */
[----:B------:R-:W-:Y:S02]  /*14a0*/  UIADD3 UR4, UPT, UPT, UR13, -0x1, URZ ;  /* 0xffffffff0d047890 */ /* 0x000fe4000fffe0ff */
[----:B------:R-:W-:Y:S02]  /*14b0*/  UISETP.LT.U32.AND UP0, UPT, UR15, 0x3, UPT ;  /* 0x000000030f00788c */ /* 0x000fe4000bf01070 */
[----:B------:R-:W-:Y:S02]  /*14c0*/  UISETP.GE.U32.AND UP1, UPT, UR4, -0x3f, UPT ;  /* 0xffffffc10400788c */ /* 0x000fe4000bf26070 */
[----:B------:R-:W-:Y:S02]  /*14d0*/  USEL UR14, UR15, 0x3, UP0 ;  /* 0x000000030f0e7887 */ /* 0x000fe40008000000 */
[----:B------:R-:W-:-:S02]  /*14e0*/  UIADD3 UR13, UPT, UPT, UR13, 0x3e, URZ ;  /* 0x0000003e0d0d7890 */ /* 0x000fc4000fffe0ff */
[----:B------:R-:W-:Y:S02]  /*14f0*/  UIADD3 UR5, UPT, UPT, UR14, -0x1, URZ ;  /* 0xffffffff0e057890 */ /* 0x000fe4000fffe0ff */
[----:B------:R-:W-:-:S03]  /*1500*/  UIADD3 UR7, UPT, UPT, UR15, -UR14, URZ ;  /* 0x8000000e0f077290 */ /* 0x000fc6000fffe0ff */
[----:B------:R-:W-:-:S04]  /*1510*/  @UP1 UIADD3 UR5, UPT, UPT, UR14, URZ, URZ ;  /* 0x000000ff0e051290 */ /* 0x000fc8000fffe0ff */
[----:B--2---:R-:W-:-:S12]  /*1520*/  UIADD3 UR5, UPT, UPT, UR5, 0x1, URZ ;  /* 0x0000000105057890 */ /* 0x004fd8000fffe0ff */
.L_x_35:
[----:B------:R-:W-:Y:S01]  /*1530*/  UISETP.NE.AND UP0, UPT, UR37, URZ, UPT ;  /* 0x000000ff2500728c */ /* 0x000fe2000bf05270 */
[----:B------:R-:W1:Y:S08]  /*1540*/  S2UR UR37, SR_CgaCtaId ;  /* 0x00000000002579c3 */ /* 0x000e700000008800 */
[----:B------:R-:W-:Y:S05]  /*1550*/  BRA.U UP0, `(.L_x_18) ;  /* 0x0000000100347547 */ /* 0x000fea000b800000 */
[----:B------:R-:W2:Y:S01]  /*1560*/  S2R R2, SR_CgaCtaId ;  /* 0x0000000000027919 */ /* 0x000ea20000008800 */
[----:B------:R-:W-:-:S04]  /*1570*/  MOV R3, 0x400 ;  /* 0x0000040000037802 */ /* 0x000fc80000000f00 */
[----:B--2---:R-:W-:Y:S02]  /*1580*/  LEA R3, R2, R3, 0x18 ;  /* 0x0000000302037211 */ /* 0x004fe400078ec0ff */
[----:B------:R-:W-:-:S03]  /*1590*/  SHF.L.U32 R2, R8, 0x1f, RZ ;  /* 0x0000001f08027819 */ /* 0x000fc600000006ff */
[----:B------:R-:W-:-:S04]  /*15a0*/  IMAD R3, R10, 0x8, R3 ;  /* 0x000000080a037824 */ /* 0x000fc800078e0203 */
[----:B------:R-:W2:Y:S02]  /*15b0*/  SYNCS.PHASECHK.TRANS64.TRYWAIT P0, [R3+URZ+0xf0], R2 ;  /* 0x0000f002030075a7 */ /* 0x000ea400080011ff */
[----:B--2---:R-:W-:Y:S05]  /*15c0*/  @!P0 BRA `(.L_x_19) ;  /* 0x00000068009c8947 */ /* 0x004fea0003800000 */
.L_x_130:
[----:B------:R-:W-:Y:S01]  /*15d0*/  VIADD R10, R10, 0x1 ;  /* 0x000000010a0a7836 */ /* 0x000fe20000000000 */
[----:B------:R2:W-:Y:S04]  /*15e0*/  SYNCS.ARRIVE.TRANS64.A1T0 RZ, [R3+URZ+0xe0], RZ ;  /* 0x0000e0ff03ff79a7 */ /* 0x0005e800081000ff */
[----:B------:R-:W-:-:S04]  /*15f0*/  ISETP.NE.AND P0, PT, R10, 0x2, PT ;  /* 0x000000020a00780c */ /* 0x000fc80003f05270 */
[----:B------:R-:W-:Y:S02]  /*1600*/  SEL R10, R10, RZ, P0 ;  /* 0x000000ff0a0a7207 */ /* 0x000fe40000000000 */
[----:B--2---:R-:W-:-:S04]  /*1610*/  SEL R3, RZ, 0x1, P0 ;  /* 0x00000001ff037807 */ /* 0x004fc80000000000 */
[----:B------:R-:W-:-:S07]  /*1620*/  LOP3.LUT R8, R8, R3, RZ, 0x3c, !PT ;  /* 0x0000000308087212 */ /* 0x000fce00078e3cff */
.L_x_18:
[----:B------:R-:W-:Y:S01]  /*1630*/  UMOV UR4, 0x400 ;  /* 0x0000040000047882 */ /* 0x000fe20000000000 */
[----:B------:R-:W-:Y:S01]  /*1640*/  SHF.L.U32 R2, R15, 0x1f, RZ ;  /* 0x0000001f0f027819 */ /* 0x000fe200000006ff */
[----:B-1----:R-:W-:Y:S01]  /*1650*/  ULEA UR4, UR37, UR4, 0x18 ;  /* 0x0000000425047291 */ /* 0x002fe2000f8ec0ff */
[----:B------:R-:W-:Y:S01]  /*1660*/  R2UR UR35, R21 ;  /* 0x00000000152372ca */ /* 0x000fe200000e0000 */
[----:B------:R-:W-:Y:S01]  /*1670*/  UISETP.GE.U32.AND UP0, UPT, UR13, 0x3f, UPT ;  /* 0x0000003f0d00788c */ /* 0x000fe2000bf06070 */
[----:B------:R-:W-:Y:S01]  /*1680*/  R2UR UR11, R20 ;  /* 0x00000000140b72ca */ /* 0x000fe200000e0000 */
[----:B------:R-:W-:Y:S01]  /*1690*/  ULEA UR8, UR6, UR4, 0x3 ;  /* 0x0000000406087291 */ /* 0x000fe2000f8e18ff */
[----:B------:R-:W-:-:S08]  /*16a0*/  UMOV UR24, URZ ;  /* 0x000000ff00187c82 */ /* 0x000fd00008000000 */
[----:B------:R1:W2:Y:S01]  /*16b0*/  SYNCS.PHASECHK.TRANS64.TRYWAIT P0, [UR8+0x18], R2 ;  /* 0x00001802ff0075a7 */ /* 0x0002a20008001108 */
[----:B------:R-:W-:Y:S02]  /*16c0*/  USHF.L.U32 UR35, UR35, 0x7, URZ ;  /* 0x0000000723237899 */ /* 0x000fe400080006ff */
[----:B------:R-:W-:Y:S01]  /*16d0*/  USHF.L.U32 UR11, UR11, 0x6, URZ ;  /* 0x000000060b0b7899 */ /* 0x000fe200080006ff */
[----:B------:R-:W-:Y:S11]  /*16e0*/  BRA.U !UP0, `(.L_x_20) ;  /* 0x0000000108a87547 */ /* 0x000ff6000b800000 */
[----:B------:R-:W-:Y:S01]  /*16f0*/  UMOV UR16, URZ ;  /* 0x000000ff00107c82 */ /* 0x000fe20008000000 */
[----:B------:R-:W-:-:S05]  /*1700*/  UMOV UR17, UR6 ;  /* 0x0000000600117c82 */ /* 0x000fca0008000000 */
.L_x_25:
[----:B-1----:R-:W-:Y:S01]  /*1710*/  ULEA UR33, UR17, UR4, 0x3 ;  /* 0x0000000411217291 */ /* 0x002fe2000f8e18ff */
[----:B--2---:R-:W-:Y:S01]  /*1720*/  @!P5 MOV R3, 0x6000 ;  /* 0x000060000003d802 */ /* 0x004fe20000000f00 */
[----:B--2---:R-:W-:Y:S10]  /*1730*/  @P0 BRA `(.L_x_21) ;  /* 0x00000000000c0947 */ /* 0x004ff40003800000 */
[----:B------:R-:W-:-:S04]  /*1740*/  SHF.L.U32 R5, R15, 0x1f, RZ ;  /* 0x0000001f0f057819 */ /* 0x000fc800000006ff */
[----:B------:R-:W2:Y:S02]  /*1750*/  SYNCS.PHASECHK.TRANS64.TRYWAIT P0, [UR33+0x18], R5 ;  /* 0x00001805ff0075a7 */ /* 0x000ea40008001121 */
[----:B--2---:R-:W-:Y:S05]  /*1760*/  @!P0 BRA `(.L_x_22) ;  /* 0x0000006800488947 */ /* 0x004fea0003800000 */
.L_x_21:
[----:B------:R2:W-:Y:S01]  /*1770*/  @!P5 SYNCS.ARRIVE.TRANS64 RZ, [UR33], R3 ;  /* 0x00000003ffffd9a7 */ /* 0x0005e20008000021 */
[----:B------:R-:W-:Y:S04]  /*1780*/  BSSY.RECONVERGENT B0, `(.L_x_23) ;  /* 0x0000003000007945 */ /* 0x000fe80003800200 */
[----:B------:R-:W-:Y:S05]  /*1790*/  @P4 BRA `(.L_x_24) ;  /* 0x0000000000044947 */ /* 0x000fea0003800000 */
[----:B------:R-:W-:Y:S05]  /*17a0*/  BPT.TRAP 0x1 ;  /* 0x000000040000795c */ /* 0x000fea0000300000 */
.L_x_24:
[----:B------:R-:W-:Y:S05]  /*17b0*/  BSYNC.RECONVERGENT B0 ;  /* 0x0000000000007941 */ /* 0x000fea0003800200 */
.L_x_23:
[----:B------:R-:W-:Y:S02]  /*17c0*/  UIADD3 UR6, UPT, UPT, UR17, 0x1, URZ ;  /* 0x0000000111067890 */ /* 0x000fe4000fffe0ff */
[----:B------:R-:W-:Y:S02]  /*17d0*/  ULEA UR32, UR17, UR4, 0xe ;  /* 0x0000000411207291 */ /* 0x000fe4000f8e70ff */
[----:B------:R-:W-:Y:S02]  /*17e0*/  UISETP.NE.AND UP0, UPT, UR6, 0x3, UPT ;  /* 0x000000030600788c */ /* 0x000fe4000bf05270 */
[----:B------:R-:W-:Y:S02]  /*17f0*/  UIADD3 UR26, UP1, UPT, UR22, 0x80, URZ ;  /* 0x00000080161a7890 */ /* 0x000fe4000ff3e0ff */
[----:B------:R-:W-:Y:S02]  /*1800*/  USEL UR9, URZ, 0x1, UP0 ;  /* 0x00000001ff097887 */ /* 0x000fe40008000000 */
[----:B------:R-:W-:-:S02]  /*1810*/  USEL UR6, UR6, URZ, UP0 ;  /* 0x000000ff06067287 */ /* 0x000fc40008000000 */
[----:B------:R-:W-:Y:S02]  /*1820*/  UIADD3 UR20, UP0, UPT, UR22, 0x180, URZ ;  /* 0x0000018016147890 */ /* 0x000fe4000ff1e0ff */
[----:B------:R-:W-:Y:S01]  /*1830*/  ULEA UR8, UR6, UR4, 0x3 ;  /* 0x0000000406087291 */ /* 0x000fe2000f8e18ff */
[----:B------:R-:W-:Y:S01]  /*1840*/  LOP3.LUT R15, R15, UR9, RZ, 0x3c, !PT ;  /* 0x000000090f0f7c12 */ /* 0x000fe2000f8e3cff */
[----:B------:R-:W-:Y:S02]  /*1850*/  USHF.L.U32 UR34, UR16, 0x5, URZ ;  /* 0x0000000510227899 */ /* 0x000fe400080006ff */
[----:B------:R-:W-:Y:S01]  /*1860*/  UIADD3.X UR27, UPT, UPT, URZ, UR23, URZ, UP1, !UPT ;  /* 0x00000017ff1b7290 */ /* 0x000fe20008ffe4ff */
[----:B-1----:R-:W-:Y:S01]  /*1870*/  SHF.L.U32 R2, R15, 0x1f, RZ ;  /* 0x0000001f0f027819 */ /* 0x002fe200000006ff */
[----:B------:R-:W-:Y:S02]  /*1880*/  UIADD3 UR32, UPT, UPT, UR32, 0x8400, URZ ;  /* 0x0000840020207890 */ /* 0x000fe4000fffe0ff */
[----:B------:R-:W-:Y:S01]  /*1890*/  UIADD3.X UR21, UPT, UPT, URZ, UR23, URZ, UP0, !UPT ;  /* 0x00000017ff157290 */ /* 0x000fe200087fe4ff */
[----:B------:R1:W1:Y:S01]  /*18a0*/  SYNCS.PHASECHK.TRANS64.TRYWAIT P0, [UR8+0x18], R2 ;  /* 0x00001802ff0075a7 */ /* 0x0002620008001108 */
[----:B------:R-:W-:Y:S01]  /*18b0*/  ULEA UR8, UR17, UR4, 0xd ;  /* 0x0000000411087291 */ /* 0x000fe2000f8e68ff */
[----:B------:R-:W-:Y:S01]  /*18c0*/  UMOV UR18, 0x0 ;  /* 0x0000000000127882 */ /* 0x000fe20000000000 */
[----:B------:R-:W-:-:S02]  /*18d0*/  UMOV UR19, 0x10000000 ;  /* 0x1000000000137882 */ /* 0x000fc40000000000 */
[----:B------:R-:W-:Y:S01]  /*18e0*/  UIADD3 UR8, UPT, UPT, UR8, 0x14400, URZ ;  /* 0x0001440008087890 */ /* 0x000fe2000fffe0ff */
[----:B------:R1:W-:Y:S01]  /*18f0*/  UTMALDG.3D [UR32], [UR26], desc[UR18] ;  /* 0x000012201a0075b4 */ /* 0x0003e20008011000 */
[----:B------:R-:W-:Y:S01]  /*1900*/  UMOV UR12, UR36 ;  /* 0x00000024000c7c82 */ /* 0x000fe20008000000 */
[----:B------:R-:W-:Y:S01]  /*1910*/  UMOV UR9, UR33 ;  /* 0x0000002100097c82 */ /* 0x000fe20008000000 */
[----:B------:R-:W-:Y:S01]  /*1920*/  UMOV UR10, UR34 ;  /* 0x00000022000a7c82 */ /* 0x000fe20008000000 */
[----:B------:R-:W-:Y:S01]  /*1930*/  UIADD3 UR16, UPT, UPT, UR16, 0x1, URZ ;  /* 0x0000000110107890 */ /* 0x000fe2000fffe0ff */
[----:B------:R-:W-:Y:S01]  /*1940*/  UMOV UR24, UR5 ;  /* 0x0000000500187c82 */ /* 0x000fe20008000000 */
[----:B------:R-:W-:Y:S02]  /*1950*/  UMOV UR17, UR6 ;  /* 0x0000000600117c82 */ /* 0x000fe40008000000 */
[----:B------:R1:W-:Y:S01]  /*1960*/  UTMALDG.3D [UR8], [UR20], desc[UR18] ;  /* 0x00001208140075b4 */ /* 0x0003e20008011000 */
[----:B------:R-:W-:-:S09]  /*1970*/  UISETP.NE.AND UP0, UPT, UR16, UR5, UPT ;  /* 0x000000051000728c */ /* 0x000fd2000bf05270 */
[----:B------:R-:W-:Y:S05]  /*1980*/  BRA.U UP0, `(.L_x_25) ;  /* 0xfffffffd00607547 */ /* 0x000fea000b83ffff */
.L_x_20:
[----:B-1----:R-:W-:Y:S01]  /*1990*/  ULEA UR8, UR6, UR4, 0x3 ;  /* 0x0000000406087291 */ /* 0x002fe2000f8e18ff */
[----:B------:R-:W-:Y:S01]  /*19a0*/  SHF.L.U32 R2, R15, 0x1f, RZ ;  /* 0x0000001f0f027819 */ /* 0x000fe200000006ff */
[----:B------:R-:W-:Y:S01]  /*19b0*/  @!P1 SYNCS.ARRIVE.TRANS64.A1T0 RZ, [UR4+0x78], RZ ;  /* 0x000078ffffff99a7 */ /* 0x000fe20008100004 */
[----:B------:R-:W-:-:S06]  /*19c0*/  UISETP.GT.AND UP0, UPT, UR15, UR14, UPT ;  /* 0x0000000e0f00728c */ /* 0x000fcc000bf04270 */
[----:B--2---:R1:W2:Y:S03]  /*19d0*/  SYNCS.PHASECHK.TRANS64.TRYWAIT P0, [UR8+0x18], R2 ;  /* 0x00001802ff0075a7 */ /* 0x0042a60008001108 */
[----:B------:R-:W-:Y:S05]  /*19e0*/  BRA.U !UP0, `(.L_x_26) ;  /* 0x0000000108ac7547 */ /* 0x000fea000b800000 */
[----:B------:R-:W-:Y:S01]  /*19f0*/  UIADD3 UR21, UPT, UPT, UR7, UR24, URZ ;  /* 0x0000001807157290 */ /* 0x000fe2000fffe0ff */
[----:B------:R-:W-:-:S11]  /*1a00*/  UMOV UR25, UR6 ;  /* 0x0000000600197c82 */ /* 0x000fd60008000000 */
.L_x_31:
[----:B-1----:R-:W-:Y:S01]  /*1a10*/  ULEA UR17, UR25, UR4, 0x3 ;  /* 0x0000000419117291 */ /* 0x002fe2000f8e18ff */
[----:B--2---:R-:W-:Y:S01]  /*1a20*/  @!P5 MOV R3, 0x6000 ;  /* 0x000060000003d802 */ /* 0x004fe20000000f00 */
[----:B--2---:R-:W-:Y:S10]  /*1a30*/  @P0 BRA `(.L_x_27) ;  /* 0x00000000000c0947 */ /* 0x004ff40003800000 */
[----:B------:R-:W-:-:S04]  /*1a40*/  SHF.L.U32 R5, R15, 0x1f, RZ ;  /* 0x0000001f0f057819 */ /* 0x000fc800000006ff */
[----:B------:R-:W2:Y:S02]  /*1a50*/  SYNCS.PHASECHK.TRANS64.TRYWAIT P0, [UR17+0x18], R5 ;  /* 0x00001805ff0075a7 */ /* 0x000ea40008001111 */
[----:B--2---:R-:W-:Y:S05]  /*1a60*/  @!P0 BRA `(.L_x_28) ;  /* 0x0000006400a08947 */ /* 0x004fea0003800000 */
.L_x_27:
[----:B------:R2:W-:Y:S01]  /*1a70*/  @!P5 SYNCS.ARRIVE.TRANS64 RZ, [UR17], R3 ;  /* 0x00000003ffffd9a7 */ /* 0x0005e20008000011 */
[----:B------:R-:W-:Y:S04]  /*1a80*/  BSSY.RECONVERGENT B0, `(.L_x_29) ;  /* 0x0000003000007945 */ /* 0x000fe80003800200 */
[----:B------:R-:W-:Y:S05]  /*1a90*/  @P4 BRA `(.L_x_30) ;  /* 0x0000000000044947 */ /* 0x000fea0003800000 */
[----:B------:R-:W-:Y:S05]  /*1aa0*/  BPT.TRAP 0x1 ;  /* 0x000000040000795c */ /* 0x000fea0000300000 */
.L_x_30:
[----:B------:R-:W-:Y:S05]  /*1ab0*/  BSYNC.RECONVERGENT B0 ;  /* 0x0000000000007941 */ /* 0x000fea0003800200 */
.L_x_29:
        /* <DEDUP_REMOVED lines=10> */
[----:B------:R-:W-:Y:S01]  /*1b60*/  UIADD3 UR16, UPT, UPT, UR16, 0x8400, URZ ;  /* 0x0000840010107890 */ /* 0x000fe2000fffe0ff */
[----:B-1----:R-:W-:Y:S01]  /*1b70*/  SHF.L.U32 R2, R15, 0x1f, RZ ;  /* 0x0000001f0f027819 */ /* 0x002fe200000006ff */
[----:B------:R-:W-:Y:S02]  /*1b80*/  UIADD3.X UR31, UPT, UPT, URZ, UR23, URZ, UP1, !UPT ;  /* 0x00000017ff1f7290 */ /* 0x000fe40008ffe4ff */
[----:B------:R-:W-:Y:S01]  /*1b90*/  UIADD3.X UR29, UPT, UPT, URZ, UR23, URZ, UP0, !UPT ;  /* 0x00000017ff1d7290 */ /* 0x000fe200087fe4ff */
[----:B------:R1:W1:Y:S01]  /*1ba0*/  SYNCS.PHASECHK.TRANS64.TRYWAIT P0, [UR8+0x18], R2 ;  /* 0x00001802ff0075a7 */ /* 0x0002620008001108 */
[----:B------:R-:W-:Y:S01]  /*1bb0*/  ULEA UR8, UR25, UR4, 0xd ;  /* 0x0000000419087291 */ /* 0x000fe2000f8e68ff */
[----:B------:R-:W-:Y:S01]  /*1bc0*/  UMOV UR26, 0x0 ;  /* 0x00000000001a7882 */ /* 0x000fe20000000000 */
[----:B------:R-:W-:-:S02]  /*1bd0*/  UMOV UR27, 0x10000000 ;  /* 0x10000000001b7882 */ /* 0x000fc40000000000 */
[----:B------:R-:W-:Y:S01]  /*1be0*/  UIADD3 UR8, UPT, UPT, UR8, 0x14400, URZ ;  /* 0x0001440008087890 */ /* 0x000fe2000fffe0ff */
[----:B------:R-:W-:Y:S01]  /*1bf0*/  UMOV UR19, UR35 ;  /* 0x0000002300137c82 */ /* 0x000fe20008000000 */
[----:B------:R-:W-:Y:S01]  /*1c00*/  UMOV UR20, UR36 ;  /* 0x0000002400147c82 */ /* 0x000fe20008000000 */
[----:B------:R-:W-:Y:S01]  /*1c10*/  UMOV UR12, UR36 ;  /* 0x00000024000c7c82 */ /* 0x000fe20008000000 */
[----:B------:R-:W-:Y:S01]  /*1c20*/  UMOV UR9, UR17 ;  /* 0x0000001100097c82 */ /* 0x000fe20008000000 */
[----:B------:R-:W-:Y:S01]  /*1c30*/  UMOV UR10, UR18 ;  /* 0x00000012000a7c82 */ /* 0x000fe20008000000 */
[----:B------:R1:W-:Y:S01]  /*1c40*/  UTMALDG.3D [UR16], [UR30], desc[UR26] ;  /* 0x00001a101e0075b4 */ /* 0x0003e20008011000 */
[----:B------:R-:W-:Y:S01]  /*1c50*/  UIADD3 UR24, UPT, UPT, UR24, 0x1, URZ ;  /* 0x0000000118187890 */ /* 0x000fe2000fffe0ff */
[----:B------:R-:W-:-:S03]  /*1c60*/  UMOV UR25, UR6 ;  /* 0x0000000600197c82 */ /* 0x000fc60008000000 */
[----:B------:R-:W-:Y:S01]  /*1c70*/  UISETP.NE.AND UP0, UPT, UR24, UR21, UPT ;  /* 0x000000151800728c */ /* 0x000fe2000bf05270 */
[----:B------:R1:W-:Y:S08]  /*1c80*/  UTMALDG.3D [UR8], [UR28], desc[UR26] ;  /* 0x00001a081c0075b4 */ /* 0x0003f00008011000 */
[----:B------:R-:W-:Y:S05]  /*1c90*/  BRA.U UP0, `(.L_x_31) ;  /* 0xfffffffd005c7547 */ /* 0x000fea000b83ffff */
.L_x_26:
[----:B-1----:R-:W-:Y:S01]  /*1ca0*/  LEA R2, R14, UR4, 0x3 ;  /* 0x000000040e027c11 */ /* 0x002fe2000f8e18ff */
[----:B------:R-:W-:Y:S01]  /*1cb0*/  NOP ;  /* 0x0000000000007918 */ /* 0x000fe20000000000 */
[----:B--2---:R-:W-:Y:S02]  /*1cc0*/  SHF.L.U32 R3, R12, 0x1f, RZ ;  /* 0x0000001f0c037819 */ /* 0x004fe400000006ff */
[----:B------:R-:W-:Y:S02]  /*1cd0*/  LEA R4, R14, UR4, 0x4 ;  /* 0x000000040e047c11 */ /* 0x000fe4000f8e20ff */
[----:B------:R-:W1:Y:S02]  /*1ce0*/  SYNCS.PHASECHK.TRANS64.TRYWAIT P0, [R2+URZ+0x80], R3 ;  /* 0x00008003020075a7 */ /* 0x000e6400080011ff */
[----:B-1----:R-:W-:Y:S05]  /*1cf0*/  @!P0 BRA `(.L_x_32) ;  /* 0x0000006400148947 */ /* 0x002fea0003800000 */
.L_x_133:
[----:B------:R-:W2:Y:S01]  /*1d00*/  LDS.128 R4, [R4+0x110] ;  /* 0x0001100004047984 */ /* 0x000ea20000000c00 */
[----:B---3--:R-:W-:Y:S01]  /*1d10*/  ISETP.GE.AND P0, PT, R26, 0x1, PT ;  /* 0x000000011a00780c */ /* 0x008fe20003f06270 */
[----:B-1----:R-:W-:Y:S01]  /*1d20*/  VIADD R2, R2, 0x90 ;  /* 0x0000009002027836 */ /* 0x002fe20000000000 */
[----:B------:R-:W-:Y:S01]  /*1d30*/  @!PT LDS RZ, [RZ] ;  /* 0x00000000fffff984 */ /* 0x000fe20000000800 */
[----:B------:R-:W-:Y:S01]  /*1d40*/  @!PT LDS RZ, [RZ] ;  /* 0x00000000fffff984 */ /* 0x000fe20000000800 */
[----:B------:R-:W-:Y:S01]  /*1d50*/  @!PT LDS RZ, [RZ] ;  /* 0x00000000fffff984 */ /* 0x000fe20000000800 */
[----:B------:R-:W-:Y:S01]  /*1d60*/  @!PT LDS RZ, [RZ] ;  /* 0x00000000fffff984 */ /* 0x000fe20000000800 */
[----:B------:R1:W-:Y:S06]  /*1d70*/  MEMBAR.ALL.CTA ;  /* 0x0000000000007992 */ /* 0x0003ec0000008000 */
[----:B-1----:R-:W1:Y:S01]  /*1d80*/  FENCE.VIEW.ASYNC.S ;  /* 0x00000000000073c6 */ /* 0x002e620000000000 */
[----:B------:R-:W-:-:S04]  /*1d90*/  PRMT R2, RZ, 0x654, R2 ;  /* 0x00000654ff027816 */ /* 0x000fc80000000002 */
[----:B-1----:R1:W-:Y:S01]  /*1da0*/  SYNCS.ARRIVE.TRANS64.RED.A1T0 RZ, [R2+URZ], RZ ;  /* 0x000000ff02ff79a7 */ /* 0x0023e200081004ff */
[----:B--2---:R-:W-:-:S13]  /*1db0*/  LOP3.LUT P2, RZ, R6, 0x1, RZ, 0xc0, !PT ;  /* 0x0000000106ff7812 */ /* 0x004fda000784c0ff */
[----:B------:R-:W-:Y:S01]  /*1dc0*/  @P2 SHF.R.U32.HI R3, RZ, 0x10, R5 ;  /* 0x00000010ff032819 */ /* 0x000fe20000011605 */
[----:B------:R-:W-:Y:S01]  /*1dd0*/  VOTEU.ANY UP0, P2 ;  /* 0x0000000000ff7886 */ /* 0x000fe20001000100 */
[----:B------:R-:W-:Y:S02]  /*1de0*/  @P2 MOV R13, R4 ;  /* 0x00000004000d2202 */ /* 0x000fe40000000f00 */
[----:B------:R-:W-:Y:S02]  /*1df0*/  @P2 R2UR.BROADCAST UR8, R3 ;  /* 0x00000000030822ca */ /* 0x000fe400008e0000 */
[----:B------:R-:W-:-:S11]  /*1e00*/  @P2 LOP3.LUT R11, R5, 0xffff, RZ, 0xc0, !PT ;  /* 0x0000ffff050b2812 */ /* 0x000fd600078ec0ff */
[----:B------:R-:W-:Y:S01]  /*1e10*/  @UP0 UMOV UR36, UR8 ;  /* 0x0000000800240c82 */ /* 0x000fe20008000000 */
[----:B-1----:R-:W-:Y:S05]  /*1e20*/  @!P0 BRA `(.L_x_33) ;  /* 0x0000000000b88947 */ /* 0x002fea0003800000 */
[----:B------:R-:W4:Y:S01]  /*1e30*/  LDC.64 R4, c[0x0][0xb18] ;  /* 0x0002c600ff047b82 */ /* 0x000f220000000a00 */
[----:B------:R-:W-:-:S07]  /*1e40*/  ISETP.NE.AND P3, PT, R26, 0x1, PT ;  /* 0x000000011a00780c */ /* 0x000fce0003f65270 */
[----:B------:R-:W1:Y:S08]  /*1e50*/  LDC.64 R6, c[0x0][0xb10] ;  /* 0x0002c400ff067b82 */ /* 0x000e700000000a00 */
[----:B------:R-:W2:Y:S08]  /*1e60*/  LDC R16, c[0x0][0xb20] ;  /* 0x0002c800ff107b82 */ /* 0x000eb00000000800 */
[----:B------:R-:W3:Y:S01]  /*1e70*/  LDC R18, c[0x0][0xb0c] ;  /* 0x0002c300ff127b82 */ /* 0x000ee20000000800 */
[----:B----4-:R-:W-:Y:S01]  /*1e80*/  IMAD.HI.U32 R17, R0, R5, RZ ;  /* 0x0000000500117227 */ /* 0x010fe200078e00ff */
[----:B------:R-:W-:-:S03]  /*1e90*/  ISETP.NE.AND P0, PT, R4, 0x1, PT ;  /* 0x000000010400780c */ /* 0x000fc60003f05270 */
[----:B------:R-:W-:-:S03]  /*1ea0*/  IMAD.HI.U32 R5, R11, R5, RZ ;  /* 0x000000050b057227 */ /* 0x000fc600078e00ff */
[----:B------:R-:W4:Y:S01]  /*1eb0*/  LDC.64 R2, c[0x0][0xb28] ;  /* 0x0002ca00ff027b82 */ /* 0x000f220000000a00 */
[----:B-1----:R-:W-:-:S04]  /*1ec0*/  IMAD.HI.U32 R20, R9, R6, RZ ;  /* 0x0000000609147227 */ /* 0x002fc800078e00ff */
[----:B------:R-:W-:Y:S01]  /*1ed0*/  IMAD.HI.U32 R22, R13, R6, RZ ;  /* 0x000000060d167227 */ /* 0x000fe200078e00ff */
[----:B------:R-:W-:Y:S02]  /*1ee0*/  SHF.R.U32.HI R20, RZ, R7, R20 ;  /* 0x00000007ff147219 */ /* 0x000fe40000011614 */
[-C--:B--2---:R-:W-:Y:S02]  /*1ef0*/  SHF.R.U32.HI R17, RZ, R16.reuse, R17 ;  /* 0x00000010ff117219 */ /* 0x084fe40000011611 */
[----:B------:R-:W-:Y:S02]  /*1f00*/  SHF.R.U32.HI R16, RZ, R16, R5 ;  /* 0x00000010ff107219 */ /* 0x000fe40000011605 */
[----:B------:R-:W-:Y:S02]  /*1f10*/  SEL R17, R0, R17, !P0 ;  /* 0x0000001100117207 */ /* 0x000fe40004000000 */
[----:B------:R-:W-:Y:S02]  /*1f20*/  SHF.R.U32.HI R22, RZ, R7, R22 ;  /* 0x00000007ff167219 */ /* 0x000fe40000011616 */
[----:B---3--:R-:W-:-:S02]  /*1f30*/  ISETP.NE.AND P1, PT, R18, 0x1, PT ;  /* 0x000000011200780c */ /* 0x008fc40003f25270 */
[----:B------:R-:W-:Y:S02]  /*1f40*/  SEL R5, R11, R16, !P0 ;  /* 0x000000100b057207 */ /* 0x000fe40004000000 */
[----:B------:R-:W-:Y:S02]  /*1f50*/  SEL R19, R9, R20, !P1 ;  /* 0x0000001409137207 */ /* 0x000fe40004800000 */
[----:B------:R-:W-:Y:S01]  /*1f60*/  SEL R7, R13, R22, !P1 ;  /* 0x000000160d077207 */ /* 0x000fe20004800000 */
[----:B----4-:R-:W-:-:S04]  /*1f70*/  IMAD.HI.U32 R20, R17, R2, RZ ;  /* 0x0000000211147227 */ /* 0x010fc800078e00ff */
[----:B------:R-:W-:Y:S01]  /*1f80*/  IMAD.HI.U32 R6, R19, R2, RZ ;  /* 0x0000000213067227 */ /* 0x000fe200078e00ff */
[----:B------:R-:W-:-:S04]  /*1f90*/  @P3 SHF.R.U32.HI R17, RZ, R3, R20 ;  /* 0x00000003ff113219 */ /* 0x000fc80000011614 */
        /* <DEDUP_REMOVED lines=8> */
[----:B------:R-:W-:-:S04]  /*2020*/  @!P0 IMAD.HI.U32 R16, R7, R2, RZ ;  /* 0x0000000207108227 */ /* 0x000fc800078e00ff */
[----:B------:R-:W-:Y:S01]  /*2030*/  IMAD.MOV R2, RZ, RZ, -R6 ;  /* 0x000000ffff027224 */ /* 0x000fe200078e0a06 */
[----:B------:R-:W-:-:S03]  /*2040*/  @!P0 SHF.R.U32.HI R16, RZ, R3, R16 ;  /* 0x00000003ff108219 */ /* 0x000fc60000011610 */
[----:B------:R-:W-:Y:S01]  /*2050*/  IMAD R2, R26, R2, R5 ;  /* 0x000000021a027224 */ /* 0x000fe200078e0205 */
[----:B------:R-:W-:Y:S02]  /*2060*/  @!P0 SEL R3, R7, R16, !P3 ;  /* 0x0000001007038207 */ /* 0x000fe40005800000 */
[----:B------:R-:W-:-:S03]  /*2070*/  IADD3 R16, PT, PT, -R5, RZ, RZ ;  /* 0x000000ff05107210 */ /* 0x000fc60007ffe1ff */
[--C-:B------:R-:W-:Y:S02]  /*2080*/  @!P0 IMAD.IADD R6, R6, 0x1, -R3.reuse ;  /* 0x0000000106068824 */ /* 0x100fe400078e0a03 */
[----:B------:R-:W-:Y:S01]  /*2090*/  @!P0 IMAD R3, R2, R19, R3 ;  /* 0x0000001302038224 */ /* 0x000fe200078e0203 */
[----:B------:R-:W-:Y:S01]  /*20a0*/  IADD3 R2, PT, PT, -R7, RZ, RZ ;  /* 0x000000ff07027210 */ /* 0x000fe20007ffe1ff */
[----:B------:R-:W-:Y:S02]  /*20b0*/  @!P0 IMAD R5, R26, R6, R7 ;  /* 0x000000061a058224 */ /* 0x000fe400078e0207 */
[----:B------:R-:W-:Y:S02]  /*20c0*/  IMAD R11, R4, R16, R11 ;  /* 0x00000010040b7224 */ /* 0x000fe400078e020b */
[----:B------:R-:W-:Y:S02]  /*20d0*/  @!P0 IMAD.MOV.U32 R7, RZ, RZ, R3 ;  /* 0x000000ffff078224 */ /* 0x000fe400078e0003 */
[----:B------:R-:W-:-:S02]  /*20e0*/  IMAD R2, R18, R2, R13 ;  /* 0x0000000212027224 */ /* 0x000fc400078e020d */
[----:B------:R-:W-:Y:S02]  /*20f0*/  IMAD R11, R5, R4, R11 ;  /* 0x00000004050b7224 */ /* 0x000fe400078e020b */
[----:B------:R-:W-:Y:S02]  /*2100*/  IMAD R13, R7, R18, R2 ;  /* 0x00000012070d7224 */ /* 0x000fe400078e0202 */
.L_x_33:
[----:B------:R-:W1:Y:S02]  /*2110*/  LDCU UR8, c[0x0][0xb30] ;  /* 0x00016600ff0877ac */ /* 0x000e640008000800 */
[----:B-1----:R-:W-:-:S09]  /*2120*/  UISETP.NE.AND UP0, UPT, UR8, 0x1, UPT ;  /* 0x000000010800788c */ /* 0x002fd2000bf05270 */
[----:B------:R-:W-:Y:S05]  /*2130*/  BRA.U UP0, `(.L_x_34) ;  /* 0x0000000100407547 */ /* 0x000fea000b800000 */
[----:B------:R-:W1:Y:S08]  /*2140*/  LDC.64 R4, c[0x0][0xb10] ;  /* 0x0002c400ff047b82 */ /* 0x000e700000000a00 */
[----:B------:R-:W2:Y:S08]  /*2150*/  LDC.64 R2, c[0x0][0xb18] ;  /* 0x0002c600ff027b82 */ /* 0x000eb00000000a00 */
[----:B------:R-:W3:Y:S08]  /*2160*/  LDC R6, c[0x0][0xb20] ;  /* 0x0002c800ff067b82 */ /* 0x000ef00000000800 */
[----:B------:R-:W4:Y:S01]  /*2170*/  LDC R16, c[0x0][0xb0c] ;  /* 0x0002c300ff107b82 */ /* 0x000f220000000800 */
[----:B-1----:R-:W-:-:S05]  /*2180*/  IMAD.HI.U32 R4, R13, R4, RZ ;  /* 0x000000040d047227 */ /* 0x002fca00078e00ff */
[----:B------:R-:W-:Y:S01]  /*2190*/  SHF.R.U32.HI R4, RZ, R5, R4 ;  /* 0x00000005ff047219 */ /* 0x000fe20000011604 */
[----:B--2---:R-:W-:Y:S01]  /*21a0*/  IMAD.HI.U32 R3, R11, R3, RZ ;  /* 0x000000030b037227 */ /* 0x004fe200078e00ff */
[----:B------:R-:W-:-:S04]  /*21b0*/  ISETP.NE.AND P0, PT, R2, 0x1, PT ;  /* 0x000000010200780c */ /* 0x000fc80003f05270 */
[----:B---3--:R-:W-:-:S04]  /*21c0*/  SHF.R.U32.HI R6, RZ, R6, R3 ;  /* 0x00000006ff067219 */ /* 0x008fc80000011603 */
[----:B------:R-:W-:Y:S02]  /*21d0*/  SEL R3, R11, R6, !P0 ;  /* 0x000000060b037207 */ /* 0x000fe40004000000 */
[----:B----4-:R-:W-:-:S04]  /*21e0*/  ISETP.NE.AND P1, PT, R16, 0x1, PT ;  /* 0x000000011000780c */ /* 0x010fc80003f25270 */
[----:B------:R-:W-:-:S05]  /*21f0*/  SEL R4, R13, R4, !P1 ;  /* 0x000000040d047207 */ /* 0x000fca0004800000 */
[----:B------:R-:W-:Y:S02]  /*2200*/  IMAD.IADD R5, R3, 0x1, -R4 ;  /* 0x0000000103057824 */ /* 0x000fe400078e0a04 */
[----:B------:R-:W-:Y:S02]  /*2210*/  IMAD.IADD R3, R4, 0x1, -R3 ;  /* 0x0000000104037824 */ /* 0x000fe400078e0a03 */
[----:B------:R-:W-:Y:S02]  /*2220*/  IMAD R13, R5, R16, R13 ;  /* 0x00000010050d7224 */ /* 0x000fe400078e020d */
[----:B------:R-:W-:-:S07]  /*2230*/  IMAD R11, R3, R2, R11 ;  /* 0x00000002030b7224 */ /* 0x000fce00078e020b */
.L_x_34:
[----:B------:R-:W-:Y:S01]  /*2240*/  VIADD R14, R14, 0x1 ;  /* 0x000000010e0e7836 */ /* 0x000fe20000000000 */
[----:B------:R-:W-:Y:S01]  /*2250*/  PLOP3.LUT P1, PT, PT, PT, PT, 0x80, 0x8 ;  /* 0x000000000008781c */ /* 0x000fe20003f2f070 */
[----:B------:R-:W-:Y:S02]  /*2260*/  IMAD.IADD R21, R13, 0x1, R68 ;  /* 0x000000010d157824 */ /* 0x000fe400078e0244 */
[----:B------:R-:W-:Y:S01]  /*2270*/  IMAD.IADD R20, R11, 0x1, R66 ;  /* 0x000000010b147824 */ /* 0x000fe200078e0242 */
[----:B------:R-:W-:-:S04]  /*2280*/  ISETP.NE.AND P0, PT, R14, 0x2, PT ;  /* 0x000000020e00780c */ /* 0x000fc80003f05270 */
[----:B------:R-:W-:Y:S02]  /*2290*/  SEL R3, RZ, 0x1, P0 ;  /* 0x00000001ff037807 */ /* 0x000fe40000000000 */
[----:B------:R-:W-:Y:S02]  /*22a0*/  SEL R14, R14, RZ, P0 ;  /* 0x000000ff0e0e7207 */ /* 0x000fe40000000000 */
[----:B------:R-:W-:Y:S01]  /*22b0*/  LOP3.LUT R12, R12, R3, RZ, 0x3c, !PT ;  /* 0x000000030c0c7212 */ /* 0x000fe200078e3cff */
[----:B------:R-:W-:Y:S06]  /*22c0*/  @P2 BRA `(.L_x_35) ;  /* 0xfffffff000982947 */ /* 0x000fec000383ffff */
[----:B------:R-:W-:Y:S01]  /*22d0*/  UIADD3 UR4, UPT, UPT, UR4, 0x18, URZ ;  /* 0x0000001804047890 */ /* 0x000fe2000fffe0ff */
[----:B------:R-:W-:-:S03]  /*22e0*/  SHF.L.U32 R3, R15, 0x1f, RZ ;  /* 0x0000001f0f037819 */ /* 0x000fc600000006ff */
[----:B------:R-:W-:-:S09]  /*22f0*/  ULEA UR5, UR6, UR4, 0x3 ;  /* 0x0000000406057291 */ /* 0x000fd2000f8e18ff */
[----:B------:R-:W1:Y:S02]  /*2300*/  SYNCS.PHASECHK.TRANS64.TRYWAIT P0, [UR5], R3 ;  /* 0x00000003ff0075a7 */ /* 0x000e640008001105 */
[----:B-1----:R-:W-:Y:S05]  /*2310*/  @!P0 BRA `(.L_x_36) ;  /* 0x0000005c00a08947 */ /* 0x002fea0003800000 */
.L_x_135:
[----:B------:R-:W-:-:S04]  /*2320*/  UIADD3 UR6, UPT, UPT, UR6, 0x1, URZ ;  /* 0x0000000106067890 */ /* 0x000fc8000fffe0ff */
[----:B------:R-:W-:-:S04]  /*2330*/  UISETP.NE.AND UP0, UPT, UR6, 0x3, UPT ;  /* 0x000000030600788c */ /* 0x000fc8000bf05270 */
[----:B------:R-:W-:Y:S02]  /*2340*/  USEL UR7, URZ, 0x1, UP0 ;  /* 0x00000001ff077887 */ /* 0x000fe40008000000 */
[----:B------:R-:W-:-:S04]  /*2350*/  USEL UR6, UR6, URZ, UP0 ;  /* 0x000000ff06067287 */ /* 0x000fc80008000000 */
[----:B------:R-:W-:Y:S01]  /*2360*/  ULEA UR5, UR6, UR4, 0x3 ;  /* 0x0000000406057291 */ /* 0x000fe2000f8e18ff */
[----:B------:R-:W-:-:S04]  /*2370*/  LOP3.LUT R15, R15, UR7, RZ, 0x3c, !PT ;  /* 0x000000070f0f7c12 */ /* 0x000fc8000f8e3cff */
[----:B-1----:R-:W-:-:S04]  /*2380*/  SHF.L.U32 R3, R15, 0x1f, RZ ;  /* 0x0000001f0f037819 */ /* 0x002fc800000006ff */
[----:B------:R-:W1:Y:S02]  /*2390*/  SYNCS.PHASECHK.TRANS64.TRYWAIT P0, [UR5], R3 ;  /* 0x00000003ff0075a7 */ /* 0x000e640008001105 */
[----:B-1----:R-:W-:Y:S05]  /*23a0*/  @!P0 BRA `(.L_x_37) ;  /* 0x0000005c00948947 */ /* 0x002fea0003800000 */
.L_x_137:
[----:B------:R-:W-:-:S04]  /*23b0*/  UIADD3 UR6, UPT, UPT, UR6, 0x1, URZ ;  /* 0x0000000106067890 */ /* 0x000fc8000fffe0ff */
[----:B------:R-:W-:-:S04]  /*23c0*/  UISETP.NE.AND UP0, UPT, UR6, 0x3, UPT ;  /* 0x000000030600788c */ /* 0x000fc8000bf05270 */
[----:B------:R-:W-:Y:S02]  /*23d0*/  USEL UR5, URZ, 0x1, UP0 ;  /* 0x00000001ff057887 */ /* 0x000fe40008000000 */
[----:B------:R-:W-:-:S04]  /*23e0*/  USEL UR6, UR6, URZ, UP0 ;  /* 0x000000ff06067287 */ /* 0x000fc80008000000 */
[----:B------:R-:W-:Y:S01]  /*23f0*/  ULEA UR6, UR6, UR4, 0x3 ;  /* 0x0000000406067291 */ /* 0x000fe2000f8e18ff */
[----:B-1----:R-:W-:-:S04]  /*2400*/  LOP3.LUT R3, R15, UR5, RZ, 0x3c, !PT ;  /* 0x000000050f037c12 */ /* 0x002fc8000f8e3cff */
[----:B------:R-:W-:Y:S01]  /*2410*/  SHF.L.U32 R3, R3, 0x1f, RZ ;  /* 0x0000001f03037819 */ /* 0x000fe200000006ff */
[----:B----4-:R-:W-:-:S07]  /*2420*/  IMAD.U32 R0, RZ, RZ, UR6 ;  /* 0x00000006ff007e24 */ /* 0x010fce000f8e00ff */
.L_x_38:
[----:B-1----:R1:W2:Y:S02]  /*2430*/  SYNCS.PHASECHK.TRANS64.TRYWAIT P0, [R0+URZ], R3 ;  /* 0x00000003000075a7 */ /* 0x0022a400080011ff */
[----:B--2---:R-:W-:Y:S05]  /*2440*/  @!P0 NANOSLEEP.SYNCS 0x989680 ;  /* 0x009896800000895d */ /* 0x004fea0003900000 */
[----:B------:R-:W2:Y:S02]  /*2450*/  @!P0 SYNCS.PHASECHK.TRANS64 P0, [R0+URZ], R3 ;  /* 0x00000003000085a7 */ /* 0x000ea400080010ff */
[----:B--2---:R-:W-:Y:S05]  /*2460*/  @P0 EXIT ;  /* 0x000000000000094d */ /* 0x004fea0003800000 */
[----:B------:R-:W-:Y:S05]  /*2470*/  BRA `(.L_x_38) ;  /* 0xfffffffc00ec7947 */ /* 0x000fea000383ffff */
.L_x_17:
[----:B------:R-:W-:-:S04]  /*2480*/  UISETP.NE.AND UP1, UPT, UR37, URZ, UPT ;  /* 0x000000ff2500728c */ /* 0x000fc8000bf25270 */
[----:B------:R-:W-:-:S09]  /*2490*/  UISETP.NE.OR UP1, UPT, UR8, 0x1, UP1 ;  /* 0x000000010800788c */ /* 0x000fd20008f25670 */
[----:B------:R-:W-:Y:S05]  /*24a0*/  BRA.U UP1, `(.L_x_39) ;  /* 0x0000000501487547 */ /* 0x000fea000b800000 */
[----:B------:R-:W-:Y:S01]  /*24b0*/  ISETP.NE.AND P2, PT, R2, RZ, PT ;  /* 0x000000ff0200720c */ /* 0x000fe20003f45270 */
[----:B------:R-:W-:Y:S01]  /*24c0*/  IMAD.MOV.U32 R12, RZ, RZ, 0x1 ;  /* 0x00000001ff0c7424 */ /* 0x000fe200078e00ff */
[----:B------:R-:W-:Y:S02]  /*24d0*/  CS2R R10, SRZ ;  /* 0x00000000000a7805 */ /* 0x000fe4000001ff00 */
[----:B------:R-:W-:Y:S01]  /*24e0*/  CS2R R8, SRZ ;  /* 0x0000000000087805 */ /* 0x000fe2000001ff00 */
[----:B------:R-:W-:Y:S01]  /*24f0*/  UMOV UR4, 0x400 ;  /* 0x0000040000047882 */ /* 0x000fe20000000000 */
[----:B------:R-:W-:Y:S01]  /*2500*/  UMOV UR6, URZ ;  /* 0x000000ff00067c82 */ /* 0x000fe20008000000 */
[----:B------:R-:W-:-:S12]  /*2510*/  ULEA UR37, UR37, UR4, 0x18 ;  /* 0x0000000425257291 */ /* 0x000fd8000f8ec0ff */
.L_x_43:
[----:B------:R-:W-:Y:S02]  /*2520*/  LEA R0, R8, UR37, 0x3 ;  /* 0x0000002508007c11 */ /* 0x000fe4000f8e18ff */
[----:B------:R-:W-:-:S03]  /*2530*/  SHF.L.U32 R5, R9, 0x1f, RZ ;  /* 0x0000001f09057819 */ /* 0x000fc600000006ff */
[----:B------:R-:W-:Y:S01]  /*2540*/  VIADD R4, R0, 0xf0 ;  /* 0x000000f000047836 */ /* 0x000fe20000000000 */
[----:B------:R-:W1:Y:S02]  /*2550*/  SYNCS.PHASECHK.TRANS64.TRYWAIT P0, [R0+URZ+0xe0], R5 ;  /* 0x0000e005000075a7 */ /* 0x000e6400080011ff */
[----:B-1----:R-:W-:Y:S05]  /*2560*/  @!P0 BRA `(.L_x_40) ;  /* 0x0000005c003c8947 */ /* 0x002fea0003800000 */
.L_x_138:
[----:B------:R-:W-:Y:S01]  /*2570*/  ULEA UR5, UR6, UR37, 0x3 ;  /* 0x0000002506057291 */ /* 0x000fe2000f8e18ff */
[----:B------:R-:W-:Y:S02]  /*2580*/  PRMT R4, RZ, 0x654, R4 ;  /* 0x00000654ff047816 */ /* 0x000fe40000000004 */
[----:B-1----:R-:W-:Y:S01]  /*2590*/  SHF.L.U32 R5, R12, 0x1f, RZ ;  /* 0x0000001f0c057819 */ /* 0x002fe200000006ff */
[----:B------:R-:W-:Y:S01]  /*25a0*/  UIADD3 UR4, UPT, UPT, UR5, 0x80, URZ ;  /* 0x0000008005047890 */ /* 0x000fe2000fffe0ff */
[----:B------:R1:W-:Y:S05]  /*25b0*/  SYNCS.ARRIVE.TRANS64.RED.A1T0 RZ, [R4+URZ], RZ ;  /* 0x000000ff04ff79a7 */ /* 0x0003ea00081004ff */
[----:B------:R-:W-:Y:S01]  /*25c0*/  IMAD.U32 R7, RZ, RZ, UR4 ;  /* 0x00000004ff077e24 */ /* 0x000fe2000f8e00ff */
[----:B------:R-:W2:Y:S04]  /*25d0*/  SYNCS.PHASECHK.TRANS64.TRYWAIT P0, [UR5+0x90], R5 ;  /* 0x00009005ff0075a7 */ /* 0x000ea80008001105 */
[----:B------:R-:W-:Y:S01]  /*25e0*/  PRMT R6, R2, 0x654, R7 ;  /* 0x0000065402067816 */ /* 0x000fe20000000007 */
[----:B-1----:R-:W-:Y:S01]  /*25f0*/  @!P2 IMAD.MOV.U32 R4, RZ, RZ, 0x10 ;  /* 0x00000010ff04a424 */ /* 0x002fe200078e00ff */
[----:B--2---:R-:W-:Y:S06]  /*2600*/  @!P0 BRA `(.L_x_41) ;  /* 0x0000005c00288947 */ /* 0x004fec0003800000 */
.L_x_140:
[----:B------:R-:W-:Y:S01]  /*2610*/  ULEA UR4, UR6, UR37, 0x4 ;  /* 0x0000002506047291 */ /* 0x000fe2000f8e20ff */
[----:B------:R-:W-:Y:S01]  /*2620*/  SEL R3, R6, R3, !P2 ;  /* 0x0000000306037207 */ /* 0x000fe20005000000 */
[----:B------:R-:W-:Y:S01]  /*2630*/  UIADD3 UR5, UPT, UPT, UR5, 0x80, URZ ;  /* 0x0000008005057890 */ /* 0x000fe2000fffe0ff */
[----:B-1----:R-:W-:Y:S01]  /*2640*/  LEA R0, R11, UR37, 0x3 ;  /* 0x000000250b007c11 */ /* 0x002fe2000f8e18ff */
[----:B------:R-:W-:Y:S01]  /*2650*/  UIADD3 UR4, UPT, UPT, UR4, 0x110, URZ ;  /* 0x0000011004047890 */ /* 0x000fe2000fffe0ff */
[----:B------:R-:W-:Y:S01]  /*2660*/  SHF.L.U32 R5, R10, 0x1f, RZ ;  /* 0x0000001f0a057819 */ /* 0x000fe200000006ff */
[----:B------:R1:W-:Y:S01]  /*2670*/  @!P2 SYNCS.ARRIVE.TRANS64.RED RZ, [R3+URZ], R4 ;  /* 0x0000000403ffa9a7 */ /* 0x0003e200080004ff */
[----:B------:R-:W-:Y:S01]  /*2680*/  UIADD3 UR6, UPT, UPT, UR6, 0x1, URZ ;  /* 0x0000000106067890 */ /* 0x000fe2000fffe0ff */
[----:B------:R-:W-:-:S03]  /*2690*/  VIADD R8, R8, 0x1 ;  /* 0x0000000108087836 */ /* 0x000fc60000000000 */
[----:B------:R-:W-:Y:S02]  /*26a0*/  UISETP.NE.AND UP0, UPT, UR6, 0x2, UPT ;  /* 0x000000020600788c */ /* 0x000fe4000bf05270 */
[----:B------:R-:W-:Y:S06]  /*26b0*/  UGETNEXTWORKID.BROADCAST [UR4], [UR5] ;  /* 0x00000000040073ca */ /* 0x000fec0008000100 */
[----:B------:R-:W-:Y:S01]  /*26c0*/  USEL UR4, URZ, 0x1, UP0 ;  /* 0x00000001ff047887 */ /* 0x000fe20008000000 */
[----:B------:R-:W-:Y:S01]  /*26d0*/  ISETP.NE.AND P0, PT, R8, 0x2, PT ;  /* 0x000000020800780c */ /* 0x000fe20003f05270 */
[----:B------:R-:W-:Y:S01]  /*26e0*/  USEL UR6, UR6, URZ, UP0 ;  /* 0x000000ff06067287 */ /* 0x000fe20008000000 */
[----:B------:R-:W2:Y:S03]  /*26f0*/  SYNCS.PHASECHK.TRANS64.TRYWAIT P1, [R0+URZ+0x80], R5 ;  /* 0x00008005000075a7 */ /* 0x000ea600080211ff */
[----:B------:R-:W-:Y:S01]  /*2700*/  LOP3.LUT R12, R12, UR4, RZ, 0x3c, !PT ;  /* 0x000000040c0c7c12 */ /* 0x000fe2000f8e3cff */
[----:B-12---:R-:W-:Y:S07]  /*2710*/  @!P1 BRA `(.L_x_42) ;  /* 0x0000005800fc9947 */ /* 0x006fee0003800000 */
.L_x_141:
[C---:B------:R-:W-:Y:S01]  /*2720*/  LEA R4, R11.reuse, UR37, 0x4 ;  /* 0x000000250b047c11 */ /* 0x040fe2000f8e20ff */
[----:B-1----:R-:W-:Y:S01]  /*2730*/  VIADD R0, R0, 0x90 ;  /* 0x0000009000007836 */ /* 0x002fe20000000000 */
[----:B------:R-:W-:Y:S01]  /*2740*/  SEL R8, R8, RZ, P0 ;  /* 0x000000ff08087207 */ /* 0x000fe20000000000 */
[----:B------:R-:W-:-:S03]  /*2750*/  VIADD R11, R11, 0x1 ;  /* 0x000000010b0b7836 */ /* 0x000fc60000000000 */
[----:B------:R-:W1:Y:S01]  /*2760*/  LDS.128 R4, [R4+0x110] ;  /* 0x0001100004047984 */ /* 0x000e620000000c00 */
[----:B------:R-:W-:Y:S02]  /*2770*/  PRMT R0, RZ, 0x654, R0 ;  /* 0x00000654ff007816 */ /* 0x000fe40000000000 */
[C---:B------:R-:W-:Y:S01]  /*2780*/  ISETP.NE.AND P1, PT, R11.reuse, 0x2, PT ;  /* 0x000000020b00780c */ /* 0x040fe20003f25270 */
[----:B------:R-:W-:Y:S01]  /*2790*/  @!PT LDS RZ, [RZ] ;  /* 0x00000000fffff984 */ /* 0x000fe20000000800 */
[----:B------:R-:W-:Y:S01]  /*27a0*/  @!PT LDS RZ, [RZ] ;  /* 0x00000000fffff984 */ /* 0x000fe20000000800 */
[----:B------:R-:W-:Y:S01]  /*27b0*/  @!PT LDS RZ, [RZ] ;  /* 0x00000000fffff984 */ /* 0x000fe20000000800 */
[----:B------:R-:W-:Y:S01]  /*27c0*/  @!PT LDS RZ, [RZ] ;  /* 0x00000000fffff984 */ /* 0x000fe20000000800 */
[----:B------:R2:W-:Y:S06]  /*27d0*/  MEMBAR.ALL.CTA ;  /* 0x0000000000007992 */ /* 0x0005ec0000008000 */
[----:B--2---:R-:W2:Y:S01]  /*27e0*/  FENCE.VIEW.ASYNC.S ;  /* 0x00000000000073c6 */ /* 0x004ea20000000000 */
[----:B------:R-:W-:Y:S01]  /*27f0*/  SEL R11, R11, RZ, P1 ;  /* 0x000000ff0b0b7207 */ /* 0x000fe20000800000 */
[----:B--2---:R2:W-:Y:S01]  /*2800*/  SYNCS.ARRIVE.TRANS64.RED.A1T0 RZ, [R0+URZ], RZ ;  /* 0x000000ff00ff79a7 */ /* 0x0045e200081004ff */
[----:B-1----:R-:W-:-:S02]  /*2810*/  LOP3.LUT P3, RZ, R6, 0x1, RZ, 0xc0, !PT ;  /* 0x0000000106ff7812 */ /* 0x002fc4000786c0ff */
[----:B------:R-:W-:-:S04]  /*2820*/  SEL R5, RZ, 0x1, P1 ;  /* 0x00000001ff057807 */ /* 0x000fc80000800000 */
[----:B------:R-:W-:Y:S02]  /*2830*/  LOP3.LUT R10, R10, R5, RZ, 0x3c, !PT ;  /* 0x000000050a0a7212 */ /* 0x000fe400078e3cff */
[----:B--2---:R-:W-:-:S04]  /*2840*/  SEL R0, RZ, 0x1, P0 ;  /* 0x00000001ff007807 */ /* 0x004fc80000000000 */
[----:B------:R-:W-:Y:S01]  /*2850*/  LOP3.LUT R9, R9, R0, RZ, 0x3c, !PT ;  /* 0x0000000009097212 */ /* 0x000fe200078e3cff */
[----:B------:R-:W-:Y:S06]  /*2860*/  @P3 BRA `(.L_x_43) ;  /* 0xfffffffc002c3947 */ /* 0x000fec000383ffff */
[----:B------:R-:W-:Y:S01]  /*2870*/  ULEA UR5, UR6, UR37, 0x3 ;  /* 0x0000002506057291 */ /* 0x000fe2000f8e18ff */
[----:B------:R-:W-:-:S08]  /*2880*/  SHF.L.U32 R3, R12, 0x1f, RZ ;  /* 0x0000001f0c037819 */ /* 0x000fd000000006ff */
[----:B------:R-:W1:Y:S02]  /*2890*/  SYNCS.PHASECHK.TRANS64 P0, [UR5+0x90], R3 ;  /* 0x00009003ff0075a7 */ /* 0x000e640008001005 */
[----:B-1----:R-:W-:Y:S05]  /*28a0*/  @P0 BRA `(.L_x_44) ;  /* 0x0000000000080947 */ /* 0x002fea0003800000 */
[----:B------:R-:W1:Y:S02]  /*28b0*/  SYNCS.PHASECHK.TRANS64.TRYWAIT P0, [UR5+0x90], R3 ;  /* 0x00009003ff0075a7 */ /* 0x000e640008001105 */
[----:B-1----:R-:W-:Y:S05]  /*28c0*/  @!P0 BRA `(.L_x_45) ;  /* 0x0000005800a48947 */ /* 0x002fea0003800000 */
.L_x_44:
[----:B------:R-:W-:-:S04]  /*28d0*/  UIADD3 UR4, UPT, UPT, UR6, 0x1, URZ ;  /* 0x0000000106047890 */ /* 0x000fc8000fffe0ff */
[----:B------:R-:W-:-:S04]  /*28e0*/  UISETP.NE.AND UP0, UPT, UR4, 0x2, UPT ;  /* 0x000000020400788c */ /* 0x000fc8000bf05270 */
[----:B------:R-:W-:Y:S02]  /*28f0*/  USEL UR7, URZ, 0x1, UP0 ;  /* 0x00000001ff077887 */ /* 0x000fe40008000000 */
[----:B------:R-:W-:-:S04]  /*2900*/  USEL UR4, UR4, URZ, UP0 ;  /* 0x000000ff04047287 */ /* 0x000fc80008000000 */
[----:B------:R-:W-:Y:S01]  /*2910*/  ULEA UR4, UR4, UR37, 0x3 ;  /* 0x0000002504047291 */ /* 0x000fe2000f8e18ff */
[----:B-1----:R-:W-:-:S04]  /*2920*/  LOP3.LUT R3, R12, UR7, RZ, 0x3c, !PT ;  /* 0x000000070c037c12 */ /* 0x002fc8000f8e3cff */
[----:B------:R-:W-:-:S04]  /*2930*/  SHF.L.U32 R0, R3, 0x1f, RZ ;  /* 0x0000001f03007819 */ /* 0x000fc800000006ff */
[----:B------:R-:W1:Y:S02]  /*2940*/  SYNCS.PHASECHK.TRANS64 P0, [UR4+0x90], R0 ;  /* 0x00009000ff0075a7 */ /* 0x000e640008001004 */
[----:B-1----:R-:W-:Y:S05]  /*2950*/  @P0 EXIT ;  /* 0x000000000000094d */ /* 0x002fea0003800000 */
[----:B------:R-:W-:Y:S02]  /*2960*/  SHF.L.U32 R3, R3, 0x1f, RZ ;  /* 0x0000001f03037819 */ /* 0x000fe400000006ff */
[----:B------:R-:W-:-:S07]  /*2970*/  MOV R0, UR4 ;  /* 0x0000000400007c02 */ /* 0x000fce0008000f00 */
.L_x_46:
[----:B-1----:R1:W2:Y:S02]  /*2980*/  SYNCS.PHASECHK.TRANS64.TRYWAIT P0, [R0+URZ+0x90], R3 ;  /* 0x00009003000075a7 */ /* 0x0022a400080011ff */
[----:B--2---:R-:W-:Y:S05]  /*2990*/  @!P0 NANOSLEEP.SYNCS 0x989680 ;  /* 0x009896800000895d */ /* 0x004fea0003900000 */
[----:B------:R-:W2:Y:S02]  /*29a0*/  @!P0 SYNCS.PHASECHK.TRANS64 P0, [R0+URZ+0x90], R3 ;  /* 0x00009003000085a7 */ /* 0x000ea400080010ff */
[----:B--2---:R-:W-:Y:S05]  /*29b0*/  @P0 EXIT ;  /* 0x000000000000094d */ /* 0x004fea0003800000 */
[----:B------:R-:W-:Y:S05]  /*29c0*/  BRA `(.L_x_46) ;  /* 0xfffffffc00ec7947 */ /* 0x000fea000383ffff */
.L_x_39:
[----:B------:R-:W-:-:S09]  /*29d0*/  UISETP.NE.AND UP1, UPT, UR8, URZ, UPT ;  /* 0x000000ff0800728c */ /* 0x000fd2000bf25270 */
[----:B------:R-:W-:Y:S05]  /*29e0*/  BRA.U UP1, `(.L_x_47) ;  /* 0x0000000d01b47547 */ /* 0x000fea000b800000 */
[----:B------:R-:W-:Y:S01]  /*29f0*/  UMOV UR4, 0x40 ;  /* 0x0000004000047882 */ /* 0x000fe20000000000 */
[----:B------:R-:W-:Y:S01]  /*2a00*/  NOP ;  /* 0x0000000000007918 */ /* 0x000fe20000000000 */
[----:B------:R-:W-:Y:S01]  /*2a10*/  ULEA UR4, UR37, UR4, 0x18 ;  /* 0x0000000425047291 */ /* 0x000fe2000f8ec0ff */
[----:B------:R-:W-:Y:S02]  /*2a20*/  UMOV UR5, 0x400 ;  /* 0x0000040000057882 */ /* 0x000fe40000000000 */
[----:B------:R-:W-:-:S06]  /*2a30*/  ULEA UR37, UR37, UR5, 0x18 ;  /* 0x0000000525257291 */ /* 0x000fcc000f8ec0ff */
[----:B------:R-:W1:Y:S02]  /*2a40*/  LDS.U8 R0, [UR4+0x1c] ;  /* 0x00001c04ff007984 */ /* 0x000e640008000000 */
[----:B-1----:R-:W-:-:S13]  /*2a50*/  ISETP.NE.AND P0, PT, R0, RZ, PT ;  /* 0x000000ff0000720c */ /* 0x002fda0003f05270 */
[----:B------:R-:W-:Y:S05]  /*2a60*/  @P0 BRA `(.L_x_48) ;  /* 0x0000000000580947 */ /* 0x000fea0003800000 */
[----:B------:R-:W-:-:S13]  /*2a70*/  ELECT P0, URZ, PT ;  /* 0x0000000000ff782f */ /* 0x000fda0003800000 */
[----:B------:R-:W-:Y:S05]  /*2a80*/  @!P0 BRA `(.L_x_49) ;  /* 0x0000000000608947 */ /* 0x000fea0003800000 */
[----:B------:R-:W-:Y:S01]  /*2a90*/  UMOV UR5, 0x10 ;  /* 0x0000001000057882 */ /* 0x000fe20000000000 */
[----:B------:R-:W-:Y:S01]  /*2aa0*/  HFMA2 R0, -RZ, RZ, 0, 5.9604644775390625e-08 ;  /* 0x00000001ff007431 */ /* 0x000fe200000001ff */
[----:B------:R-:W-:-:S03]  /*2ab0*/  MOV R2, 0xffff ;  /* 0x0000ffff00027802 */ /* 0x000fc60000000f00 */
[----:B------:R-:W-:Y:S04]  /*2ac0*/  DEPBAR.LE SB1, 0x36 ;  /* 0x00009d800000791a */ /* 0x000fe80000000000 */
[----:B------:R-:W1:Y:S02]  /*2ad0*/  UTCATOMSWS.FIND_AND_SET.ALIGN UP0, UR5, UR5 ;  /* 0x00000005000575e3 */ /* 0x000e640008000800 */
[----:B-1----:R-:W-:Y:S01]  /*2ae0*/  MOV R3, UR5 ;  /* 0x0000000500037c02 */ /* 0x002fe20008000f00 */
[----:B------:R-:W-:Y:S06]  /*2af0*/  BRA.U UP0, `(.L_x_50) ;  /* 0x0000000100187547 */ /* 0x000fec000b800000 */
.L_x_51:
[----:B------:R-:W-:Y:S05]  /*2b00*/  NANOSLEEP 0x64 ;  /* 0x000000640000795d */ /* 0x000fea0003800000 */
[----:B------:R-:W-:-:S05]  /*2b10*/  UMOV UR5, 0x10 ;  /* 0x0000001000057882 */ /* 0x000fca0000000000 */
[----:B------:R-:W-:Y:S04]  /*2b20*/  DEPBAR.LE SB1, 0x36 ;  /* 0x00009d800000791a */ /* 0x000fe80000000000 */
[----:B------:R-:W1:Y:S02]  /*2b30*/  UTCATOMSWS.FIND_AND_SET.ALIGN UP0, UR5, UR5 ;  /* 0x00000005000575e3 */ /* 0x000e640008000800 */
[----:B-1----:R-:W-:Y:S01]  /*2b40*/  MOV R3, UR5 ;  /* 0x0000000500037c02 */ /* 0x002fe20008000f00 */
[----:B------:R-:W-:Y:S05]  /*2b50*/  BRA.U !UP0, `(.L_x_51) ;  /* 0xfffffffd08e87547 */ /* 0x000fea000b83ffff */
.L_x_50:
[-C--:B------:R-:W-:Y:S02]  /*2b60*/  SHF.L.U32 R2, R2, R3.reuse, RZ ;  /* 0x0000000302027219 */ /* 0x080fe400000006ff */
[----:B------:R-:W-:Y:S01]  /*2b70*/  SHF.L.U32 R0, R0, R3, RZ ;  /* 0x0000000300007219 */ /* 0x000fe200000006ff */
[----:B------:R-:W-:Y:S02]  /*2b80*/  IMAD.SHL.U32 R3, R3, 0x20, RZ ;  /* 0x0000002003037824 */ /* 0x000fe400078e00ff */
[----:B------:R1:W-:Y:S04]  /*2b90*/  ATOMS.OR RZ, [UR4+0x14], R2 ;  /* 0x00001402ffff798c */ /* 0x0003e8000b000004 */
[----:B------:R1:W-:Y:S04]  /*2ba0*/  ATOMS.OR RZ, [UR4+0x18], R0 ;  /* 0x00001800ffff798c */ /* 0x0003e8000b000004 */
[----:B------:R1:W-:Y:S01]  /*2bb0*/  STS [UR37+0x130], R3 ;  /* 0x00013003ff007988 */ /* 0x0003e20008000825 */
[----:B------:R-:W-:Y:S05]  /*2bc0*/  BRA `(.L_x_49) ;  /* 0x0000000000107947 */ /* 0x000fea0003800000 */
.L_x_48:
[----:B------:R-:W-:Y:S02]  /*2bd0*/  MOV R0, 0xffffffff ;  /* 0xffffffff00007802 */ /* 0x000fe40000000f00 */
[----:B------:R-:W-:-:S03]  /*2be0*/  MOV R2, 0x2c10 ;  /* 0x00002c1000027802 */ /* 0x000fc60000000f00 */
[----:B------:R1:W-:Y:S04]  /*2bf0*/  STS [UR37+0x130], R0 ;  /* 0x00013000ff007988 */ /* 0x0003e80008000825 */
[----:B-1-3-5:R-:W-:Y:S05]  /*2c00*/  CALL.REL.NOINC `($__internal_1_$__cuda_sm10x_tcgen05_guardrail_trap_phase_invalid_during_alloc) ;  /* 0x0000005c00ec7944 */ /* 0x02afea0003c00000 */
.L_x_49:
[----:B------:R-:W-:Y:S05]  /*2c10*/  WARPSYNC.ALL ;  /* 0x0000000000007948 */ /* 0x000fea0003800000 */
[----:B------:R-:W2:Y:S01]  /*2c20*/  S2UR UR5, SR_CgaCtaId ;  /* 0x00000000000579c3 */ /* 0x000ea20000008800 */
[----:B------:R-:W-:Y:S01]  /*2c30*/  UMOV UR4, 0x400 ;  /* 0x0000040000047882 */ /* 0x000fe20000000000 */
[----:B------:R-:W-:-:S06]  /*2c40*/  NOP ;  /* 0x0000000000007918 */ /* 0x000fcc0000000000 */
[----:B------:R-:W-:Y:S06]  /*2c50*/  BAR.ARV 0x6, 0xa0 ;  /* 0x0182800000007b1d */ /* 0x000fec0000002000 */
[----:B------:R-:W4:Y:S01]  /*2c60*/  LDCU UR7, c[0x0][0x38c] ;  /* 0x00007180ff0777ac */ /* 0x000f220008000800 */
[----:B------:R-:W-:Y:S01]  /*2c70*/  IMAD.MOV.U32 R11, RZ, RZ, 0x1 ;  /* 0x00000001ff0b7424 */ /* 0x000fe200078e00ff */
[----:B------:R-:W-:Y:S01]  /*2c80*/  CS2R R8, SRZ ;  /* 0x0000000000087805 */ /* 0x000fe2000001ff00 */
[----:B------:R-:W-:Y:S01]  /*2c90*/  IMAD.MOV.U32 R10, RZ, RZ, RZ ;  /* 0x000000ffff0a7224 */ /* 0x000fe200078e00ff */
[----:B------:R-:W3:Y:S01]  /*2ca0*/  LDCU UR6, c[0x0][0x38c] ;  /* 0x00007180ff0677ac */ /* 0x000ee20008000800 */
[----:B------:R-:W-:Y:S01]  /*2cb0*/  UMOV UR15, URZ ;  /* 0x000000ff000f7c82 */ /* 0x000fe20008000000 */
[----:B------:R-:W-:Y:S01]  /*2cc0*/  UMOV UR14, URZ ;  /* 0x000000ff000e7c82 */ /* 0x000fe20008000000 */
[----:B--2---:R-:W-:Y:S01]  /*2cd0*/  ULEA UR5, UR5, UR4, 0x18 ;  /* 0x0000000405057291 */ /* 0x004fe2000f8ec0ff */
[----:B------:R-:W-:Y:S01]  /*2ce0*/  UMOV UR24, 0x0 ;  /* 0x0000000000187882 */ /* 0x000fe20000000000 */
[----:B------:R-:W-:-:S02]  /*2cf0*/  UMOV UR25, 0x8100910 ;  /* 0x0810091000197882 */ /* 0x000fc40000000000 */
[----:B------:R-:W-:Y:S02]  /*2d00*/  UIADD3 UR10, UPT, UPT, UR5, 0x8400, URZ ;  /* 0x00008400050a7890 */ /* 0x000fe4000fffe0ff */
[----:B------:R-:W-:Y:S02]  /*2d10*/  UIADD3 UR11, UPT, UPT, UR5, 0x14400, URZ ;  /* 0x00014400050b7890 */ /* 0x000fe4000fffe0ff */
[----:B----4-:R-:W-:Y:S01]  /*2d20*/  UIADD3 UR7, UPT, UPT, UR7, 0x1f, URZ ;  /* 0x0000001f07077890 */ /* 0x010fe2000fffe0ff */
[----:B-1----:R-:W1:Y:S01]  /*2d30*/  LDS R0, [UR5+0x130] ;  /* 0x00013005ff007984 */ /* 0x002e620008000800 */
[----:B------:R-:W-:Y:S02]  /*2d40*/  USHF.R.U32.HI UR10, URZ, 0x4, UR10 ;  /* 0x00000004ff0a7899 */ /* 0x000fe4000801160a */
[----:B------:R-:W-:Y:S02]  /*2d50*/  USHF.R.S32.HI UR4, URZ, 0x1f, UR7 ;  /* 0x0000001fff047899 */ /* 0x000fe40008011407 */
[----:B------:R-:W-:-:S02]  /*2d60*/  USHF.R.U32.HI UR11, URZ, 0x4, UR11 ;  /* 0x00000004ff0b7899 */ /* 0x000fc4000801160b */
[----:B------:R-:W-:Y:S02]  /*2d70*/  ULEA.HI UR4, UR4, UR7, URZ, 0x5 ;  /* 0x0000000704047291 */ /* 0x000fe4000f8f28ff */
[----:B------:R-:W-:Y:S02]  /*2d80*/  ULOP3.LUT UR10, UR10, 0x3fff, URZ, 0xc0, !UPT ;  /* 0x00003fff0a0a7892 */ /* 0x000fe4000f8ec0ff */
[----:B------:R-:W-:Y:S02]  /*2d90*/  USHF.R.S32.HI UR4, URZ, 0x5, UR4 ;  /* 0x00000005ff047899 */ /* 0x000fe40008011404 */
[----:B------:R-:W-:Y:S02]  /*2da0*/  ULOP3.LUT UR11, UR11, 0x3fff, URZ, 0xc0, !UPT ;  /* 0x00003fff0b0b7892 */ /* 0x000fe4000f8ec0ff */
[----:B------:R-:W-:Y:S01]  /*2db0*/  UISETP.LT.AND UP0, UPT, UR4, 0x1, UPT ;  /* 0x000000010400788c */ /* 0x000fe2000bf01270 */
[----:B------:R-:W-:Y:S01]  /*2dc0*/  UMOV UR22, 0x0 ;  /* 0x0000000000167882 */ /* 0x000fe20000000000 */
[----:B------:R-:W-:-:S02]  /*2dd0*/  UMOV UR23, 0x8100910 ;  /* 0x0810091000177882 */ /* 0x000fc40000000000 */
[----:B------:R-:W-:Y:S02]  /*2de0*/  USEL UR9, UR4, 0x1, !UP0 ;  /* 0x0000000104097887 */ /* 0x000fe4000c000000 */
[----:B------:R-:W-:Y:S02]  /*2df0*/  ULOP3.LUT UR10, UR10, 0x10000, URZ, 0xfc, !UPT ;  /* 0x000100000a0a7892 */ /* 0x000fe4000f8efcff */
[----:B------:R-:W-:Y:S02]  /*2e00*/  ULOP3.LUT UR11, UR11, 0x10000, URZ, 0xfc, !UPT ;  /* 0x000100000b0b7892 */ /* 0x000fe4000f8efcff */
[----:B------:R-:W-:Y:S02]  /*2e10*/  UIADD3 UR9, UPT, UPT, -UR9, URZ, URZ ;  /* 0x000000ff09097290 */ /* 0x000fe4000fffe1ff */
[----:B---3--:R-:W-:Y:S01]  /*2e20*/  UISETP.GE.AND UP3, UPT, UR6, 0x1, UPT ;  /* 0x000000010600788c */ /* 0x008fe2000bf66270 */
[----:B------:R-:W-:Y:S01]  /*2e30*/  UMOV UR20, 0x0 ;  /* 0x0000000000147882 */ /* 0x000fe20000000000 */
[----:B------:R-:W-:Y:S01]  /*2e40*/  UMOV UR21, 0x8100910 ;  /* 0x0810091000157882 */ /* 0x000fe20000000000 */
[----:B------:R-:W-:Y:S01]  /*2e50*/  UMOV UR18, 0x0 ;  /* 0x0000000000127882 */ /* 0x000fe20000000000 */
[----:B------:R-:W-:Y:S01]  /*2e60*/  UMOV UR19, 0x8100910 ;  /* 0x0810091000137882 */ /* 0x000fe20000000000 */
[----:B-1----:R-:W-:-:S15]  /*2e70*/  R2UR UR16, R0 ;  /* 0x00000000001072ca */ /* 0x002fde00000e0000 */
.L_x_58:
[----:B------:R-:W-:Y:S02]  /*2e80*/  LEA R0, R10, UR5, 0x3 ;  /* 0x000000050a007c11 */ /* 0x000fe4000f8e18ff */
[----:B------:R-:W-:Y:S02]  /*2e90*/  SHF.L.U32 R5, R9, 0x1f, RZ ;  /* 0x0000001f09057819 */ /* 0x000fe400000006ff */
[----:B------:R-:W-:Y:S01]  /*2ea0*/  PLOP3.LUT P0, PT, PT, PT, UP3, 0x80, 0x8 ;  /* 0x000000000008781c */ /* 0x000fe20003f0f038 */
[----:B------:R-:W-:Y:S01]  /*2eb0*/  VIADD R3, R0, 0x90 ;  /* 0x0000009000037836 */ /* 0x000fe20000000000 */
[----:B-1----:R-:W1:Y:S02]  /*2ec0*/  SYNCS.PHASECHK.TRANS64.TRYWAIT P1, [R0+URZ+0x80], R5 ;  /* 0x00008005000075a7 */ /* 0x002e6400080211ff */
[----:B-1-3--:R-:W-:Y:S09]  /*2ed0*/  @!P1 BRA `(.L_x_52) ;  /* 0x0000005400389947 */ /* 0x00aff20003800000 */
.L_x_143:
[----:B------:R-:W-:Y:S01]  /*2ee0*/  LEA R4, R10, UR5, 0x4 ;  /* 0x000000050a047c11 */ /* 0x000fe2000f8e20ff */
[----:B------:R-:W-:Y:S01]  /*2ef0*/  @UP3 ULEA UR6, UR14, UR5, 0x3 ;  /* 0x000000050e063291 */ /* 0x000fe2000f8e18ff */
[----:B------:R-:W-:Y:S01]  /*2f00*/  PLOP3.LUT P2, PT, PT, PT, PT, 0x80, 0x8 ;  /* 0x000000000008781c */ /* 0x000fe20003f4f070 */
[----:B------:R-:W-:Y:S01]  /*2f10*/  ULEA UR7, UR15, UR5, 0x3 ;  /* 0x000000050f077291 */ /* 0x000fe2000f8e18ff */
[----:B------:R-:W-:Y:S01]  /*2f20*/  PRMT R3, RZ, 0x654, R3 ;  /* 0x00000654ff037816 */ /* 0x000fe20000000003 */
[----:B------:R-:W-:Y:S01]  /*2f30*/  ULEA UR8, UR15, UR16, 0x6 ;  /* 0x000000100f087291 */ /* 0x000fe2000f8e30ff */
[----:B-1----:R-:W1:Y:S01]  /*2f40*/  LDS.128 R4, [R4+0x110] ;  /* 0x0001100004047984 */ /* 0x002e620000000c00 */
[----:B------:R-:W-:Y:S02]  /*2f50*/  @P0 SHF.L.U32 R2, R8, 0x1f, RZ ;  /* 0x0000001f08020819 */ /* 0x000fe400000006ff */
[----:B------:R-:W-:Y:S01]  /*2f60*/  SHF.L.U32 R0, R11, 0x1f, RZ ;  /* 0x0000001f0b007819 */ /* 0x000fe200000006ff */
[----:B------:R-:W-:Y:S01]  /*2f70*/  @!PT LDS RZ, [RZ] ;  /* 0x00000000fffff984 */ /* 0x000fe20000000800 */
[----:B------:R-:W-:Y:S01]  /*2f80*/  @!PT LDS RZ, [RZ] ;  /* 0x00000000fffff984 */ /* 0x000fe20000000800 */
[----:B------:R-:W-:Y:S01]  /*2f90*/  @!PT LDS RZ, [RZ] ;  /* 0x00000000fffff984 */ /* 0x000fe20000000800 */
[----:B------:R-:W-:Y:S01]  /*2fa0*/  @!PT LDS RZ, [RZ] ;  /* 0x00000000fffff984 */ /* 0x000fe20000000800 */
[----:B------:R2:W-:Y:S06]  /*2fb0*/  MEMBAR.ALL.CTA ;  /* 0x0000000000007992 */ /* 0x0005ec0000008000 */
[----:B--2---:R-:W2:Y:S02]  /*2fc0*/  FENCE.VIEW.ASYNC.S ;  /* 0x00000000000073c6 */ /* 0x004ea40000000000 */
[----:B--2---:R2:W-:Y:S01]  /*2fd0*/  SYNCS.ARRIVE.TRANS64.RED.A1T0 RZ, [R3+URZ], RZ ;  /* 0x000000ff03ff79a7 */ /* 0x0045e200081004ff */
[----:B------:R2:W3:Y:S01]  /*2fe0*/  @P0 SYNCS.PHASECHK.TRANS64.TRYWAIT P2, [UR6], R2 ;  /* 0x00000002ff0005a7 */ /* 0x0004e20008041106 */
[----:B-1----:R-:W-:Y:S01]  /*2ff0*/  LOP3.LUT P1, RZ, R6, 0x1, RZ, 0xc0, !PT ;  /* 0x0000000106ff7812 */ /* 0x002fe2000782c0ff */
[----:B------:R-:W1:Y:S02]  /*3000*/  SYNCS.PHASECHK.TRANS64.TRYWAIT P0, [UR7+0xc0], R0 ;  /* 0x0000c000ff0075a7 */ /* 0x000e640008001107 */
[----:B-123--:R-:W-:Y:S10]  /*3010*/  @!P0 BRA `(.L_x_53) ;  /* 0x0000005000fc8947 */ /* 0x00eff40003800000 */
.L_x_145:
[----:B------:R-:W-:Y:S01]  /*3020*/  IADD3 R10, PT, PT, R10, 0x1, RZ ;  /* 0x000000010a0a7810 */ /* 0x000fe20007ffe0ff */
[----:B------:R-:W-:Y:S06]  /*3030*/  BRA.U !UP3, `(.L_x_54) ;  /* 0x000000010bc07547 */ /* 0x000fec000b800000 */
[----:B------:R-:W-:Y:S01]  /*3040*/  UPLOP3.LUT UP4, UPT, UPT, UPT, UPT, 0x40, 0x4 ;  /* 0x000000000004789c */ /* 0x000fe20003f8e870 */
[----:B------:R-:W-:Y:S01]  /*3050*/  UMOV UR13, UR9 ;  /* 0x00000009000d7c82 */ /* 0x000fe20008000000 */
[----:B------:R-:W-:Y:S01]  /*3060*/  UMOV UR12, UR4 ;  /* 0x00000004000c7c82 */ /* 0x000fe20008000000 */
[----:B------:R-:W-:-:S08]  /*3070*/  UMOV UR17, UR14 ;  /* 0x0000000e00117c82 */ /* 0x000fd00008000000 */
.L_x_57:
[----:B------:R-:W-:Y:S02]  /*3080*/  UIADD3 UR13, UPT, UPT, UR13, 0x1, URZ ;  /* 0x000000010d0d7890 */ /* 0x000fe4000fffe0ff */
[----:B--2---:R-:W-:Y:S02]  /*3090*/  ULEA UR6, UR17, UR5, 0x3 ;  /* 0x0000000511067291 */ /* 0x004fe4000f8e18ff */
[----:B------:R-:W-:Y:S01]  /*30a0*/  UISETP.NE.AND UP0, UPT, UR13, URZ, UPT ;  /* 0x000000ff0d00728c */ /* 0x000fe2000bf05270 */
[----:B---3--:R-:W-:Y:S10]  /*30b0*/  @P2 BRA `(.L_x_55) ;  /* 0x00000000000c2947 */ /* 0x008ff40003800000 */
[----:B-1----:R-:W-:Y:S04]  /*30c0*/  SHF.L.U32 R3, R8, 0x1f, RZ ;  /* 0x0000001f08037819 */ /* 0x002fe800000006ff */
[----:B------:R-:W1:Y:S02]  /*30d0*/  SYNCS.PHASECHK.TRANS64.TRYWAIT P0, [UR6], R3 ;  /* 0x00000003ff0075a7 */ /* 0x000e640008001106 */
[----:B-1----:R-:W-:Y:S05]  /*30e0*/  @!P0 BRA `(.L_x_56) ;  /* 0x0000005000e08947 */ /* 0x002fea0003800000 */
.L_x_55:
[----:B------:R-:W-:Y:S01]  /*30f0*/  UISETP.NE.AND UP1, UPT, UR12, 0x1, UPT ;  /* 0x000000010c00788c */ /* 0x000fe2000bf25270 */
[----:B------:R-:W-:Y:S01]  /*3100*/  PLOP3.LUT P2, PT, PT, PT, PT, 0x80, 0x8 ;  /* 0x000000000008781c */ /* 0x000fe20003f4f070 */
[----:B------:R-:W-:Y:S02]  /*3110*/  UIADD3 UR14, UPT, UPT, UR17, 0x1, URZ ;  /* 0x00000001110e7890 */ /* 0x000fe4000fffe0ff */
[----:B------:R-:W-:Y:S02]  /*3120*/  ULEA UR28, UR17, UR11, 0x9 ;  /* 0x0000000b111c7291 */ /* 0x000fe4000f8e48ff */
[----:B------:R-:W-:Y:S01]  /*3130*/  UISETP.NE.AND UP2, UPT, UR14, 0x3, UPT ;  /* 0x000000030e00788c */ /* 0x000fe2000bf45270 */
[----:B------:R-:W-:Y:S01]  /*3140*/  PLOP3.LUT P0, PT, PT, PT, UP1, 0x80, 0x8 ;  /* 0x000000000008781c */ /* 0x000fe20003f0f018 */
[----:B------:R-:W-:Y:S02]  /*3150*/  UIADD3 UR40, UPT, UPT, UR28, 0x2, URZ ;  /* 0x000000021c287890 */ /* 0x000fe4000fffe0ff */
[----:B------:R-:W-:Y:S02]  /*3160*/  USEL UR27, URZ, 0x1, UP2 ;  /* 0x00000001ff1b7887 */ /* 0x000fe40009000000 */
[----:B------:R-:W-:Y:S02]  /*3170*/  USEL UR14, UR14, URZ, UP2 ;  /* 0x000000ff0e0e7287 */ /* 0x000fe40009000000 */
[----:B------:R-:W-:Y:S02]  /*3180*/  UIADD3 UR36, UPT, UPT, UR28, 0x4, URZ ;  /* 0x000000041c247890 */ /* 0x000fe4000fffe0ff */
[----:B------:R-:W-:Y:S01]  /*3190*/  @UP1 ULEA UR26, UR14, UR5, 0x3 ;  /* 0x000000050e1a1291 */ /* 0x000fe2000f8e18ff */
[----:B------:R-:W-:Y:S01]  /*31a0*/  LOP3.LUT R8, R8, UR27, RZ, 0x3c, !PT ;  /* 0x0000001b08087c12 */ /* 0x000fe2000f8e3cff */
[----:B------:R-:W-:Y:S02]  /*31b0*/  UIADD3 UR32, UPT, UPT, UR28, 0x6, URZ ;  /* 0x000000061c207890 */ /* 0x000fe4000fffe0ff */
[----:B------:R-:W-:Y:S01]  /*31c0*/  UIADD3 UR6, UPT, UPT, UR6, 0x18, URZ ;  /* 0x0000001806067890 */ /* 0x000fe2000fffe0ff */
[----:B-1----:R-:W-:Y:S01]  /*31d0*/  @P0 SHF.L.U32 R0, R8, 0x1f, RZ ;  /* 0x0000001f08000819 */ /* 0x002fe200000006ff */
[----:B------:R-:W-:Y:S01]  /*31e0*/  UIADD3 UR12, UPT, UPT, UR12, -0x1, URZ ;  /* 0xffffffff0c0c7890 */ /* 0x000fe2000fffe0ff */
[----:B------:R-:W-:Y:S02]  /*31f0*/  UMOV UR29, 0x40004040 ;  /* 0x40004040001d7882 */ /* 0x000fe40000000000 */
[----:B------:R2:W3:Y:S01]  /*3200*/  @P0 SYNCS.PHASECHK.TRANS64.TRYWAIT P2, [UR26], R0 ;  /* 0x00000000ff0005a7 */ /* 0x0004e2000804111a */
[----:B------:R-:W-:Y:S01]  /*3210*/  ULEA UR26, UR17, UR10, 0xa ;  /* 0x0000000a111a7291 */ /* 0x000fe2000f8e50ff */
[----:B------:R-:W-:Y:S01]  /*3220*/  UMOV UR27, 0x40004040 ;  /* 0x40004040001b7882 */ /* 0x000fe20000000000 */
[----:B------:R-:W-:Y:S02]  /*3230*/  UMOV UR41, 0x40004040 ;  /* 0x4000404000297882 */ /* 0x000fe40000000000 */
[----:B------:R-:W-:Y:S02]  /*3240*/  UIADD3 UR38, UPT, UPT, UR26, 0x2, URZ ;  /* 0x000000021a267890 */ /* 0x000fe4000fffe0ff */
[----:B------:R-:W-:Y:S02]  /*3250*/  UIADD3 UR34, UPT, UPT, UR26, 0x4, URZ ;  /* 0x000000041a227890 */ /* 0x000fe4000fffe0ff */
[----:B------:R-:W-:Y:S01]  /*3260*/  UIADD3 UR30, UPT, UPT, UR26, 0x6, URZ ;  /* 0x000000061a1e7890 */ /* 0x000fe2000fffe0ff */
[----:B------:R2:W-:Y:S01]  /*3270*/  UTCHMMA gdesc[UR26], gdesc[UR28], tmem[UR8], tmem[UR24], idesc[UR25], UP4 ;  /* 0x00ff181c1a0075ea */ /* 0x0005e2000a000008 */
[----:B------:R-:W-:Y:S01]  /*3280*/  UPLOP3.LUT UP4, UPT, UPT, UPT, UPT, 0x80, 0x8 ;  /* 0x000000000008789c */ /* 0x000fe20003f8f070 */
[----:B------:R-:W-:Y:S01]  /*3290*/  UMOV UR39, 0x40004040 ;  /* 0x4000404000277882 */ /* 0x000fe20000000000 */
[----:B------:R-:W-:Y:S01]  /*32a0*/  UMOV UR37, 0x40004040 ;  /* 0x4000404000257882 */ /* 0x000fe20000000000 */
[----:B------:R2:W-:Y:S01]  /*32b0*/  UTCHMMA gdesc[UR38], gdesc[UR40], tmem[UR8], tmem[UR22], idesc[UR23], UPT ;  /* 0x00ff1628260075ea */ /* 0x0005e2000b800008 */
[----:B------:R-:W-:Y:S01]  /*32c0*/  UMOV UR35, 0x40004040 ;  /* 0x4000404000237882 */ /* 0x000fe20000000000 */
[----:B------:R-:W-:Y:S01]  /*32d0*/  UMOV UR33, 0x40004040 ;  /* 0x4000404000217882 */ /* 0x000fe20000000000 */
[----:B------:R-:W-:Y:S01]  /*32e0*/  UMOV UR31, 0x40004040 ;  /* 0x40004040001f7882 */ /* 0x000fe20000000000 */
[----:B------:R2:W-:Y:S01]  /*32f0*/  UTCHMMA gdesc[UR34], gdesc[UR36], tmem[UR8], tmem[UR20], idesc[UR21], UPT ;  /* 0x00ff1424220075ea */ /* 0x0005e2000b800008 */
[----:B------:R2:W-:Y:S01]  /*3300*/  UTCHMMA gdesc[UR30], gdesc[UR32], tmem[UR8], tmem[UR18], idesc[UR19], UPT ;  /* 0x00ff12201e0075ea */ /* 0x0005e2000b800008 */
[----:B------:R2:W-:Y:S01]  /*3310*/  UTCBAR [UR6], URZ ;  /* 0x000000ff060073e9 */ /* 0x0005e200080000ff */
[----:B------:R-:W-:Y:S01]  /*3320*/  UMOV UR17, UR14 ;  /* 0x0000000e00117c82 */ /* 0x000fe20008000000 */
[----:B------:R-:W-:Y:S05]  /*3330*/  BRA.U UP0, `(.L_x_57) ;  /* 0xfffffffd00507547 */ /* 0x000fea000b83ffff */
.L_x_54:
[----:B------:R-:W-:Y:S01]  /*3340*/  UIADD3 UR15, UPT, UPT, UR15, 0x1, URZ ;  /* 0x000000010f0f7890 */ /* 0x000fe2000fffe0ff */
[C---:B------:R-:W-:Y:S01]  /*3350*/  ISETP.NE.AND P0, PT, R10.reuse, 0x2, PT ;  /* 0x000000020a00780c */ /* 0x040fe20003f05270 */
[----:B------:R-:W-:Y:S02]  /*3360*/  UIADD3 UR7, UPT, UPT, UR7, 0xa0, URZ ;  /* 0x000000a007077890 */ /* 0x000fe4000fffe0ff */
[----:B------:R-:W-:Y:S01]  /*3370*/  UISETP.NE.AND UP0, UPT, UR15, 0x4, UPT ;  /* 0x000000040f00788c */ /* 0x000fe2000bf05270 */
[----:B-12---:R-:W-:Y:S02]  /*3380*/  SEL R0, RZ, 0x1, P0 ;  /* 0x00000001ff007807 */ /* 0x006fe40000000000 */
[----:B------:R-:W-:Y:S01]  /*3390*/  SEL R10, R10, RZ, P0 ;  /* 0x000000ff0a0a7207 */ /* 0x000fe20000000000 */
[----:B------:R-:W-:Y:S01]  /*33a0*/  USEL UR6, URZ, 0x1, UP0 ;  /* 0x00000001ff067887 */ /* 0x000fe20008000000 */
[----:B------:R-:W-:Y:S01]  /*33b0*/  LOP3.LUT R9, R9, R0, RZ, 0x3c, !PT ;  /* 0x0000000009097212 */ /* 0x000fe200078e3cff */
[----:B------:R-:W-:Y:S01]  /*33c0*/  USEL UR15, UR15, URZ, UP0 ;  /* 0x000000ff0f0f7287 */ /* 0x000fe20008000000 */
[----:B------:R1:W-:Y:S03]  /*33d0*/  UTCBAR [UR7], URZ ;  /* 0x000000ff070073e9 */ /* 0x0003e600080000ff */
[----:B------:R-:W-:Y:S01]  /*33e0*/  LOP3.LUT R11, R11, UR6, RZ, 0x3c, !PT ;  /* 0x000000060b0b7c12 */ /* 0x000fe2000f8e3cff */
[----:B------:R-:W-:Y:S07]  /*33f0*/  @P1 BRA `(.L_x_58) ;  /* 0xfffffff800a01947 */ /* 0x000fee000383ffff */
[----:B------:R-:W2:Y:S01]  /*3400*/  S2UR UR4, SR_CgaCtaId ;  /* 0x00000000000479c3 */ /* 0x000ea20000008800 */
[----:B------:R-:W-:Y:S01]  /*3410*/  ELECT P0, URZ, PT ;  /* 0x0000000000ff782f */ /* 0x000fe20003800000 */
[----:B------:R-:W-:Y:S01]  /*3420*/  IMAD.MOV.U32 R0, RZ, RZ, 0x1 ;  /* 0x00000001ff007424 */ /* 0x000fe200078e00ff */
[----:B------:R-:W-:Y:S01]  /*3430*/  UIADD3 UR5, UPT, UPT, UR5, 0xc0, URZ ;  /* 0x000000c005057890 */ /* 0x000fe2000fffe0ff */
[----:B------:R-:W-:Y:S01]  /*3440*/  SHF.L.U32 R3, R11, 0x1f, RZ ;  /* 0x0000001f0b037819 */ /* 0x000fe200000006ff */
[----:B------:R-:W-:-:S03]  /*3450*/  UMOV UR6, 0x40 ;  /* 0x0000004000067882 */ /* 0x000fc60000000000 */
[----:B------:R-:W-:Y:S01]  /*3460*/  UVIRTCOUNT.DEALLOC.SMPOOL 0x80 ;  /* 0x000000800000784c */ /* 0x000fe20000000000 */
[----:B--2---:R-:W-:Y:S02]  /*3470*/  ULEA UR4, UR4, UR6, 0x18 ;  /* 0x0000000604047291 */ /* 0x004fe4000f8ec0ff */
[----:B------:R-:W-:-:S07]  /*3480*/  ULEA UR6, UR15, UR5, 0x3 ;  /* 0x000000050f067291 */ /* 0x000fce000f8e18ff */
[----:B------:R2:W-:Y:S02]  /*3490*/  @P0 STS.U8 [UR4+0x1c], R0 ;  /* 0x00001c00ff000988 */ /* 0x0005e40008000004 */
[----:B------:R-:W4:Y:S02]  /*34a0*/  SYNCS.PHASECHK.TRANS64.TRYWAIT P0, [UR6], R3 ;  /* 0x00000003ff0075a7 */ /* 0x000f240008001106 */
[----:B--2-4-:R-:W-:Y:S05]  /*34b0*/  @!P0 BRA `(.L_x_59) ;  /* 0x0000005000048947 */ /* 0x014fea0003800000 */
.L_x_148:
[----:B-1----:R-:W-:-:S04]  /*34c0*/  UIADD3 UR7, UPT, UPT, UR15, 0x1, URZ ;  /* 0x000000010f077890 */ /* 0x002fc8000fffe0ff */
[----:B------:R-:W-:-:S04]  /*34d0*/  UISETP.NE.AND UP0, UPT, UR7, 0x4, UPT ;  /* 0x000000040700788c */ /* 0x000fc8000bf05270 */
[----:B------:R-:W-:Y:S02]  /*34e0*/  USEL UR8, URZ, 0x1, UP0 ;  /* 0x00000001ff087887 */ /* 0x000fe40008000000 */
[----:B------:R-:W-:-:S04]  /*34f0*/  USEL UR7, UR7, URZ, UP0 ;  /* 0x000000ff07077287 */ /* 0x000fc80008000000 */
[----:B------:R-:W-:Y:S01]  /*3500*/  ULEA UR6, UR7, UR5, 0x3 ;  /* 0x0000000507067291 */ /* 0x000fe2000f8e18ff */
[----:B------:R-:W-:-:S04]  /*3510*/  LOP3.LUT R2, R11, UR8, RZ, 0x3c, !PT ;  /* 0x000000080b027c12 */ /* 0x000fc8000f8e3cff */
[----:B--2---:R-:W-:-:S04]  /*3520*/  SHF.L.U32 R3, R2, 0x1f, RZ ;  /* 0x0000001f02037819 */ /* 0x004fc800000006ff */
[----:B------:R-:W1:Y:S02]  /*3530*/  SYNCS.PHASECHK.TRANS64.TRYWAIT P0, [UR6], R3 ;  /* 0x00000003ff0075a7 */ /* 0x000e640008001106 */
[----:B-1----:R-:W-:Y:S05]  /*3540*/  @!P0 BRA `(.L_x_60) ;  /* 0x0000004c00f88947 */ /* 0x002fea0003800000 */
.L_x_150:
        /* <DEDUP_REMOVED lines=9> */
.L_x_152:
[----:B------:R-:W-:-:S04]  /*35e0*/  UIADD3 UR7, UPT, UPT, UR7, 0x1, URZ ;  /* 0x0000000107077890 */ /* 0x000fc8000fffe0ff */
[----:B------:R-:W-:-:S04]  /*35f0*/  UISETP.NE.AND UP0, UPT, UR7, 0x4, UPT ;  /* 0x000000040700788c */ /* 0x000fc8000bf05270 */
[----:B------:R-:W-:Y:S02]  /*3600*/  USEL UR6, URZ, 0x1, UP0 ;  /* 0x00000001ff067887 */ /* 0x000fe40008000000 */
[----:B------:R-:W-:-:S04]  /*3610*/  USEL UR7, UR7, URZ, UP0 ;  /* 0x000000ff07077287 */ /* 0x000fc80008000000 */
[----:B------:R-:W-:Y:S01]  /*3620*/  ULEA UR7, UR7, UR5, 0x3 ;  /* 0x0000000507077291 */ /* 0x000fe2000f8e18ff */
[----:B-1----:R-:W-:-:S04]  /*3630*/  LOP3.LUT R3, R2, UR6, RZ, 0x3c, !PT ;  /* 0x0000000602037c12 */ /* 0x002fc8000f8e3cff */
[----:B------:R-:W-:-:S04]  /*3640*/  SHF.L.U32 R3, R3, 0x1f, RZ ;  /* 0x0000001f03037819 */ /* 0x000fc800000006ff */
[----:B------:R-:W1:Y:S02]  /*3650*/  SYNCS.PHASECHK.TRANS64.TRYWAIT P0, [UR7], R3 ;  /* 0x00000003ff0075a7 */ /* 0x000e640008001107 */
[----:B-1----:R-:W-:Y:S05]  /*3660*/  @!P0 BRA `(.L_x_62) ;  /* 0x0000004c00e08947 */ /* 0x002fea0003800000 */
.L_x_154:
[----:B------:R-:W-:Y:S01]  /*3670*/  NOP ;  /* 0x0000000000007918 */ /* 0x000fe20000000000 */
[----:B-1----:R-:W1:Y:S01]  /*3680*/  LDS R0, [UR4+0x14] ;  /* 0x00001404ff007984 */ /* 0x002e620008000800 */
[----:B------:R-:W-:Y:S01]  /*3690*/  ULOP3.LUT UR6, UR16, 0xffff, URZ, 0xc0, !UPT ;  /* 0x0000ffff10067892 */ /* 0x000fe2000f8ec0ff */
[----:B------:R-:W-:Y:S01]  /*36a0*/  UMOV UR8, 0xffff ;  /* 0x0000ffff00087882 */ /* 0x000fe20000000000 */
[----:B------:R-:W-:Y:S02]  /*36b0*/  UMOV UR5, 0x1 ;  /* 0x0000000100057882 */ /* 0x000fe40000000000 */
[----:B------:R-:W-:-:S04]  /*36c0*/  USHF.R.U32.HI UR6, URZ, 0x5, UR6 ;  /* 0x00000005ff067899 */ /* 0x000fc80008011606 */
[----:B------:R-:W-:Y:S02]  /*36d0*/  USHF.L.U32 UR8, UR8, UR6, URZ ;  /* 0x0000000608087299 */ /* 0x000fe400080006ff */
[----:B------:R-:W-:-:S04]  /*36e0*/  USHF.L.U32 UR5, UR5, UR6, URZ ;  /* 0x0000000605057299 */ /* 0x000fc800080006ff */
[----:B-1----:R-:W-:-:S04]  /*36f0*/  LOP3.LUT R0, R0, UR8, RZ, 0xc0, !PT ;  /* 0x0000000800007c12 */ /* 0x002fc8000f8ec0ff */
[----:B------:R-:W-:-:S13]  /*3700*/  ISETP.NE.AND P0, PT, R0, UR8, PT ;  /* 0x0000000800007c0c */ /* 0x000fda000bf05270 */
[----:B------:R-:W-:Y:S05]  /*3710*/  @P0 BRA `(.L_x_63) ;  /* 0x0000000000580947 */ /* 0x000fea0003800000 */
[----:B------:R-:W1:Y:S02]  /*3720*/  LDS R0, [UR4+0x18] ;  /* 0x00001804ff007984 */ /* 0x000e640008000800 */
[----:B-1----:R-:W-:-:S04]  /*3730*/  LOP3.LUT R0, R0, UR5, RZ, 0xc0, !PT ;  /* 0x0000000500007c12 */ /* 0x002fc8000f8ec0ff */
[----:B------:R-:W-:-:S13]  /*3740*/  ISETP.NE.AND P0, PT, R0, UR5, PT ;  /* 0x0000000500007c0c */ /* 0x000fda000bf05270 */
[----:B------:R-:W-:Y:S05]  /*3750*/  @P0 BRA `(.L_x_64) ;  /* 0x00000000003c0947 */ /* 0x000fea0003800000 */
[----:B------:R-:W1:Y:S01]  /*3760*/  S2R R2, SR_LANEID ;  /* 0x0000000000027919 */ /* 0x000e620000000000 */
[----:B------:R-:W-:Y:S01]  /*3770*/  ULOP3.LUT UR8, URZ, UR8, URZ, 0x33, !UPT ;  /* 0x00000008ff087292 */ /* 0x000fe2000f8e33ff */
[----:B------:R-:W-:Y:S01]  /*3780*/  LOP3.LUT R4, RZ, UR5, RZ, 0x33, !PT ;  /* 0x00000005ff047c12 */ /* 0x000fe2000f8e33ff */
[----:B------:R-:W-:Y:S02]  /*3790*/  VOTEU.ANY UR7, UPT, PT ;  /* 0x0000000000077886 */ /* 0x000fe400038e0100 */
[----:B------:R-:W-:Y:S01]  /*37a0*/  UFLO.U32 UR7, UR7 ;  /* 0x00000007000772bd */ /* 0x000fe200080e0000 */
[----:B------:R-:W2:Y:S01]  /*37b0*/  REDUX UR5, R4 ;  /* 0x00000000040573c4 */ /* 0x000ea20000000000 */
[----:B------:R-:W-:-:S06]  /*37c0*/  IMAD.U32 R0, RZ, RZ, UR8 ;  /* 0x00000008ff007e24 */ /* 0x000fcc000f8e00ff */
[----:B------:R4:W-:Y:S01]  /*37d0*/  UTCATOMSWS.AND URZ, UR8 ;  /* 0x0000000800ff79e3 */ /* 0x0009e20008000000 */
[----:B------:R-:W3:Y:S01]  /*37e0*/  REDUX UR6, R0 ;  /* 0x00000000000673c4 */ /* 0x000ee20000000000 */
[----:B-1----:R-:W-:Y:S01]  /*37f0*/  ISETP.EQ.U32.AND P0, PT, R2, UR7, PT ;  /* 0x0000000702007c0c */ /* 0x002fe2000bf02070 */
[----:B--2---:R-:W-:Y:S01]  /*3800*/  IMAD.U32 R2, RZ, RZ, UR5 ;  /* 0x00000005ff027e24 */ /* 0x004fe2000f8e00ff */
[----:B---3--:R-:W-:-:S11]  /*3810*/  MOV R3, UR6 ;  /* 0x0000000600037c02 */ /* 0x008fd60008000f00 */
[----:B------:R4:W-:Y:S04]  /*3820*/  @P0 ATOMS.AND RZ, [UR4+0x14], R3 ;  /* 0x00001403ffff098c */ /* 0x0009e8000a800004 */
[----:B------:R4:W-:Y:S01]  /*3830*/  @P0 ATOMS.AND RZ, [UR4+0x18], R2 ;  /* 0x00001802ffff098c */ /* 0x0009e2000a800004 */
[----:B------:R-:W-:Y:S05]  /*3840*/  BRA `(.L_x_65) ;  /* 0x0000000000147947 */ /* 0x000fea0003800000 */
.L_x_64:
[----:B------:R-:W-:Y:S02]  /*3850*/  MOV R2, 0x3870 ;  /* 0x0000387000027802 */ /* 0x000fe40000000f00 */
[----:B---3-5:R-:W-:Y:S05]  /*3860*/  CALL.REL.NOINC `($__internal_0_$__cuda_sm10x_tcgen05_guardrail_trap_col_being_dealloced_not_returned_by_alloc) ;  /* 0x0000005000c87944 */ /* 0x028fea0003c00000 */
[----:B------:R-:W-:Y:S05]  /*3870*/  BRA `(.L_x_65) ;  /* 0x0000000000087947 */ /* 0x000fea0003800000 */
.L_x_63:
[----:B------:R-:W-:Y:S02]  /*3880*/  MOV R2, 0x38a0 ;  /* 0x000038a000027802 */ /* 0x000fe40000000f00 */
[----:B---3-5:R-:W-:Y:S05]  /*3890*/  CALL.REL.NOINC `($__internal_2_$__cuda_sm10x_tcgen05_guardrail_trap_unallocated_columns_being_dealloced) ;  /* 0x0000005000d47944 */ /* 0x028fea0003c00000 */
.L_x_65:
[----:B------:R-:W-:Y:S01]  /*38a0*/  NOP ;  /* 0x0000000000007918 */ /* 0x000fe20000000000 */
[----:B----4-:R-:W-:Y:S05]  /*38b0*/  EXIT ;  /* 0x000000000000794d */ /* 0x010fea0003800000 */
.L_x_47:
[----:B------:R-:W-:-:S09]  /*38c0*/  UISETP.NE.OR UP2, UPT, UR8, 0x3, !UP2 ;  /* 0x000000030800788c */ /* 0x000fd2000d745670 */
[----:B------:R-:W-:Y:S05]  /*38d0*/  BRA.U UP2, `(.L_x_66) ;  /* 0x0000001102147547 */ /* 0x000fea000b800000 */
[----:B------:R-:W1:Y:S01]  /*38e0*/  LDC R0, c[0x0][0xb30] ;  /* 0x0002cc00ff007b82 */ /* 0x000e620000000800 */
[----:B------:R-:W2:Y:S01]  /*38f0*/  LDCU.64 UR8, c[0x0][0x888] ;  /* 0x00011100ff0877ac */ /* 0x000ea20008000a00 */
[----:B------:R-:W-:Y:S02]  /*3900*/  HFMA2 R25, -RZ, RZ, 0, 0 ;  /* 0x00000000ff197431 */ /* 0x000fe400000001ff */
[----:B-----5:R-:W-:Y:S01]  /*3910*/  IMAD.MOV.U32 R32, RZ, RZ, 0x1 ;  /* 0x00000001ff207424 */ /* 0x020fe200078e00ff */
[----:B------:R-:W-:Y:S01]  /*3920*/  MOV R23, 0x2000 ;  /* 0x0000200000177802 */ /* 0x000fe20000000f00 */
[----:B------:R-:W4:Y:S01]  /*3930*/  LDCU.64 UR4, c[0x0][0x890] ;  /* 0x00011200ff0477ac */ /* 0x000f220008000a00 */
[----:B------:R-:W-:Y:S01]  /*3940*/  IMAD.MOV.U32 R27, RZ, RZ, RZ ;  /* 0x000000ffff1b7224 */ /* 0x000fe200078e00ff */
[----:B------:R-:W3:Y:S01]  /*3950*/  LDC R19, c[0x0][0x370] ;  /* 0x0000dc00ff137b82 */ /* 0x000ee20000000800 */
[----:B------:R-:W-:Y:S01]  /*3960*/  UMOV UR7, 0x400 ;  /* 0x0000040000077882 */ /* 0x000fe20000000000 */
[----:B------:R-:W-:-:S02]  /*3970*/  UPLOP3.LUT UP1, UPT, UPT, UPT, UPT, 0x40, 0x4 ;  /* 0x000000000004789c */ /* 0x000fc40003f2e870 */
[----:B------:R-:W-:-:S04]  /*3980*/  ULEA UR7, UR37, UR7, 0x18 ;  /* 0x0000000725077291 */ /* 0x000fc8000f8ec0ff */
[----:B------:R-:W3:Y:S01]  /*3990*/  LDC R2, c[0x0][0xb0c] ;  /* 0x0002c300ff027b82 */ /* 0x000ee20000000800 */
[----:B------:R-:W-:Y:S02]  /*39a0*/  UIADD3 UR13, UPT, UPT, UR7, 0x48, URZ ;  /* 0x00000048070d7890 */ /* 0x000fe4000fffe0ff */
[----:B--2---:R-:W-:Y:S02]  /*39b0*/  UISETP.NE.U32.AND UP2, UPT, UR8, URZ, UPT ;  /* 0x000000ff0800728c */ /* 0x004fe4000bf45070 */
[----:B------:R-:W-:Y:S02]  /*39c0*/  UIADD3 UR33, UPT, UPT, UR7, 0x30, URZ ;  /* 0x0000003007217890 */ /* 0x000fe4000fffe0ff */
[----:B----4-:R-:W-:Y:S01]  /*39d0*/  UISETP.NE.U32.AND UP3, UPT, UR4, URZ, UPT ;  /* 0x000000ff0400728c */ /* 0x010fe2000bf65070 */
[----:B------:R-:W2:Y:S01]  /*39e0*/  LDC R18, c[0x0][0xb20] ;  /* 0x0002c800ff127b82 */ /* 0x000ea20000000800 */
[----:B-1----:R-:W-:Y:S01]  /*39f0*/  ISETP.NE.AND P1, PT, R0, 0x1, PT ;  /* 0x000000010000780c */ /* 0x002fe20003f25270 */
[----:B------:R-:W-:-:S02]  /*3a00*/  UISETP.NE.AND.EX UP2, UPT, UR9, URZ, UPT, UP2 ;  /* 0x000000ff0900728c */ /* 0x000fc4000bf45320 */
[----:B------:R-:W-:Y:S02]  /*3a10*/  UIADD3 UR25, UPT, UPT, UR7, 0x38, URZ ;  /* 0x0000003807197890 */ /* 0x000fe4000fffe0ff */
[----:B------:R-:W-:Y:S02]  /*3a20*/  UIADD3 UR17, UPT, UPT, UR7, 0x40, URZ ;  /* 0x0000004007117890 */ /* 0x000fe4000fffe0ff */
[----:B------:R-:W1:Y:S01]  /*3a30*/  LDC.64 R36, c[0x0][0x348] ;  /* 0x0000d200ff247b82 */ /* 0x000e620000000a00 */
[----:B------:R-:W-:Y:S02]  /*3a40*/  UPRMT UR13, UR37, 0x654, UR13 ;  /* 0x00000654250d7896 */ /* 0x000fe4000800000d */
[----:B------:R-:W-:-:S05]  /*3a50*/  UISETP.NE.AND.EX UP3, UPT, UR5, URZ, UPT, UP3 ;  /* 0x000000ff0500728c */ /* 0x000fca000bf65330 */
[----:B------:R-:W4:Y:S08]  /*3a60*/  LDC.64 R16, c[0x0][0xb10] ;  /* 0x0002c400ff107b82 */ /* 0x000f300000000a00 */
[----:B------:R-:W1:Y:S08]  /*3a70*/  LDC.64 R6, c[0x0][0xb18] ;  /* 0x0002c600ff067b82 */ /* 0x000e700000000a00 */
[----:B------:R-:W1:Y:S08]  /*3a80*/  LDC.64 R4, c[0x0][0xb28] ;  /* 0x0002ca00ff047b82 */ /* 0x000e700000000a00 */
[----:B--23--:R-:W1:Y:S02]  /*3a90*/  LDC R22, c[0x0][0x374] ;  /* 0x0000dd00ff167b82 */ /* 0x00ce640000000800 */
.L_x_77:
[----:B------:R-:W-:Y:S02]  /*3aa0*/  LEA R0, R27, UR7, 0x3 ;  /* 0x000000071b007c11 */ /* 0x000fe4000f8e18ff */
[----:B------:R-:W-:Y:S02]  /*3ab0*/  SHF.L.U32 R3, R25, 0x1f, RZ ;  /* 0x0000001f19037819 */ /* 0x000fe400000006ff */
[----:B------:R-:W-:Y:S02]  /*3ac0*/  LEA R28, R27, UR7, 0x4 ;  /* 0x000000071b1c7c11 */ /* 0x000fe4000f8e20ff */
[----:B--2---:R-:W2:Y:S02]  /*3ad0*/  SYNCS.PHASECHK.TRANS64.TRYWAIT P0, [R0+URZ+0x80], R3 ;  /* 0x00008003000075a7 */ /* 0x004ea400080011ff */
[----:B--2---:R-:W-:Y:S05]  /*3ae0*/  @!P0 BRA `(.L_x_67) ;  /* 0x0000004800d88947 */ /* 0x004fea0003800000 */
.L_x_155:
[----:B------:R-:W-:Y:S01]  /*3af0*/  ISETP.GE.AND P0, PT, R26, 0x1, PT ;  /* 0x000000011a00780c */ /* 0x000fe20003f06270 */
[----:B------:R-:W3:Y:S01]  /*3b00*/  LDS.128 R28, [R28+0x110] ;  /* 0x000110001c1c7984 */ /* 0x000ee20000000c00 */
[----:B--2---:R-:W-:Y:S01]  /*3b10*/  VIADD R0, R0, 0x90 ;  /* 0x0000009000007836 */ /* 0x004fe20000000000 */
[----:B------:R-:W-:Y:S01]  /*3b20*/  @!PT LDS RZ, [RZ] ;  /* 0x00000000fffff984 */ /* 0x000fe20000000800 */
[----:B------:R-:W-:Y:S01]  /*3b30*/  @!PT LDS RZ, [RZ] ;  /* 0x00000000fffff984 */ /* 0x000fe20000000800 */
[----:B------:R-:W-:Y:S01]  /*3b40*/  @!PT LDS RZ, [RZ] ;  /* 0x00000000fffff984 */ /* 0x000fe20000000800 */
[----:B------:R-:W-:Y:S01]  /*3b50*/  @!PT LDS RZ, [RZ] ;  /* 0x00000000fffff984 */ /* 0x000fe20000000800 */
[----:B------:R2:W-:Y:S06]  /*3b60*/  MEMBAR.ALL.CTA ;  /* 0x0000000000007992 */ /* 0x0005ec0000008000 */
[----:B--2---:R-:W2:Y:S01]  /*3b70*/  FENCE.VIEW.ASYNC.S ;  /* 0x00000000000073c6 */ /* 0x004ea20000000000 */
[----:B------:R-:W-:Y:S04]  /*3b80*/  PRMT R0, RZ, 0x654, R0 ;  /* 0x00000654ff007816 */ /* 0x000fe80000000000 */
[----:B--2---:R2:W-:Y:S01]  /*3b90*/  SYNCS.ARRIVE.TRANS64.RED.A1T0 RZ, [R0+URZ], RZ ;  /* 0x000000ff00ff79a7 */ /* 0x0045e200081004ff */
[----:B---3--:R-:W-:Y:S11]  /*3ba0*/  LOP3.LUT P3, RZ, R30, 0x1, RZ, 0xc0, !PT ;  /* 0x000000011eff7812 */ /* 0x008ff6000786c0ff */
[----:B------:R-:W-:Y:S02]  /*3bb0*/  @!UPT UIADD3 URZ, UPT, UPT, URZ, URZ, URZ ;  /* 0x000000fffffff290 */ /* 0x000fe4000fffe0ff */
[----:B------:R-:W-:Y:S02]  /*3bc0*/  @P3 MOV R13, R28 ;  /* 0x0000001c000d3202 */ /* 0x000fe40000000f00 */
[----:B------:R-:W-:Y:S01]  /*3bd0*/  @P3 LOP3.LUT R8, R29, 0xffff, RZ, 0xc0, !PT ;  /* 0x0000ffff1d083812 */ /* 0x000fe200078ec0ff */
[----:B--2---:R-:W-:Y:S06]  /*3be0*/  @!P0 BRA `(.L_x_68) ;  /* 0x0000000000a48947 */ /* 0x004fec0003800000 */
[----:B-1----:R-:W-:Y:S01]  /*3bf0*/  IMAD.HI.U32 R33, R22, R7, RZ ;  /* 0x0000000716217227 */ /* 0x002fe200078e00ff */
[----:B------:R-:W-:Y:S02]  /*3c00*/  ISETP.NE.AND P0, PT, R6, 0x1, PT ;  /* 0x000000010600780c */ /* 0x000fe40003f05270 */
[----:B------:R-:W-:Y:S01]  /*3c10*/  ISETP.NE.AND P2, PT, R26, 0x1, PT ;  /* 0x000000011a00780c */ /* 0x000fe20003f45270 */
[----:B----4-:R-:W-:Y:S01]  /*3c20*/  IMAD.HI.U32 R34, R19, R16, RZ ;  /* 0x0000001013227227 */ /* 0x010fe200078e00ff */
[----:B------:R-:W-:Y:S02]  /*3c30*/  SHF.R.U32.HI R33, RZ, R18, R33 ;  /* 0x00000012ff217219 */ /* 0x000fe40000011621 */
[----:B------:R-:W-:Y:S01]  /*3c40*/  ISETP.NE.AND P4, PT, R2, 0x1, PT ;  /* 0x000000010200780c */ /* 0x000fe20003f85270 */
[----:B------:R-:W-:Y:S01]  /*3c50*/  IMAD.HI.U32 R38, R13, R16, RZ ;  /* 0x000000100d267227 */ /* 0x000fe200078e00ff */
[----:B------:R-:W-:Y:S02]  /*3c60*/  SHF.R.U32.HI R34, RZ, R17, R34 ;  /* 0x00000011ff227219 */ /* 0x000fe40000011622 */
[----:B------:R-:W-:Y:S01]  /*3c70*/  SEL R3, R22, R33, !P0 ;  /* 0x0000002116037207 */ /* 0x000fe20004000000 */
[C---:B------:R-:W-:Y:S01]  /*3c80*/  IMAD.HI.U32 R33, R8.reuse, R7, RZ ;  /* 0x0000000708217227 */ /* 0x040fe200078e00ff */
[----:B------:R-:W-:Y:S02]  /*3c90*/  SEL R11, R19, R34, !P4 ;  /* 0x00000022130b7207 */ /* 0x000fe40006000000 */
[----:B------:R-:W-:Y:S01]  /*3ca0*/  SHF.R.U32.HI R38, RZ, R17, R38 ;  /* 0x00000011ff267219 */ /* 0x000fe20000011626 */
[----:B------:R-:W-:Y:S01]  /*3cb0*/  IMAD.HI.U32 R40, R3, R4, RZ ;  /* 0x0000000403287227 */ /* 0x000fe200078e00ff */
[----:B------:R-:W-:Y:S03]  /*3cc0*/  SHF.R.U32.HI R33, RZ, R18, R33 ;  /* 0x00000012ff217219 */ /* 0x000fe60000011621 */
[----:B------:R-:W-:Y:S01]  /*3cd0*/  IMAD.HI.U32 R34, R11, R4, RZ ;  /* 0x000000040b227227 */ /* 0x000fe200078e00ff */
[----:B------:R-:W-:Y:S02]  /*3ce0*/  @P2 SHF.R.U32.HI R3, RZ, R5, R40 ;  /* 0x00000005ff032219 */ /* 0x000fe40000011628 */
[----:B------:R-:W-:Y:S02]  /*3cf0*/  SEL R9, R8, R33, !P0 ;  /* 0x0000002108097207 */ /* 0x000fe40004000000 */
[----:B------:R-:W-:Y:S01]  /*3d00*/  @P2 SHF.R.U32.HI R11, RZ, R5, R34 ;  /* 0x00000005ff0b2219 */ /* 0x000fe20000011622 */
[C---:B------:R-:W-:Y:S01]  /*3d10*/  IMAD R10, R26.reuse, R3, RZ ;  /* 0x000000031a0a7224 */ /* 0x040fe200078e02ff */
[----:B------:R-:W-:Y:S01]  /*3d20*/  SEL R3, R13, R38, !P4 ;  /* 0x000000260d037207 */ /* 0x000fe20006000000 */
[C---:B------:R-:W-:Y:S03]  /*3d30*/  IMAD.HI.U32 R14, R9.reuse, R4, RZ ;  /* 0x00000004090e7227 */ /* 0x040fe600078e00ff */
[----:B------:R-:W-:Y:S01]  /*3d40*/  ISETP.GE.AND P0, PT, R9, R10, PT ;  /* 0x0000000a0900720c */ /* 0x000fe20003f06270 */
[C---:B------:R-:W-:Y:S01]  /*3d50*/  IMAD R12, R26.reuse, R11, RZ ;  /* 0x0000000b1a0c7224 */ /* 0x040fe200078e02ff */
[-C--:B------:R-:W-:Y:S04]  /*3d60*/  SHF.R.U32.HI R14, RZ, R5.reuse, R14 ;  /* 0x00000005ff0e7219 */ /* 0x080fe8000001160e */
[----:B------:R-:W-:Y:S02]  /*3d70*/  ISETP.GE.OR P0, PT, R3, R12, P0 ;  /* 0x0000000c0300720c */ /* 0x000fe40000706670 */
[----:B------:R-:W-:Y:S05]  /*3d80*/  SEL R15, R9, R14, !P2 ;  /* 0x0000000e090f7207 */ /* 0x000fea0005000000 */
[----:B------:R-:W-:Y:S04]  /*3d90*/  IMAD.MOV R14, RZ, RZ, -R15 ;  /* 0x000000ffff0e7224 */ /* 0x000fe800078e0a0f */
[----:B------:R-:W-:Y:S02]  /*3da0*/  IMAD R14, R26, R14, R9 ;  /* 0x0000000e1a0e7224 */ /* 0x000fe400078e0209 */
[C---:B------:R-:W-:Y:S05]  /*3db0*/  @!P0 IMAD.HI.U32 R10, R3.reuse, R4, RZ ;  /* 0x00000004030a8227 */ /* 0x040fea00078e00ff */
[----:B------:R-:W-:Y:S04]  /*3dc0*/  @!P0 SHF.R.U32.HI R10, RZ, R5, R10 ;  /* 0x00000005ff0a8219 */ /* 0x000fe8000001160a */
[----:B------:R-:W-:Y:S01]  /*3dd0*/  @!P0 SEL R0, R3, R10, !P2 ;  /* 0x0000000a03008207 */ /* 0x000fe20005000000 */
[----:B------:R-:W-:Y:S03]  /*3de0*/  IMAD.MOV R10, RZ, RZ, -R3 ;  /* 0x000000ffff0a7224 */ /* 0x000fe600078e0a03 */
[----:B------:R-:W-:Y:S01]  /*3df0*/  @!P0 IADD3 R15, PT, PT, R15, -R0, RZ ;  /* 0x800000000f0f8210 */ /* 0x000fe20007ffe0ff */
[----:B------:R-:W-:Y:S01]  /*3e00*/  @!P0 IMAD R0, R11, R14, R0 ;  /* 0x0000000e0b008224 */ /* 0x000fe200078e0200 */
[----:B------:R-:W-:Y:S01]  /*3e10*/  IADD3 R11, PT, PT, -R9, RZ, RZ ;  /* 0x000000ff090b7210 */ /* 0x000fe20007ffe1ff */
[----:B------:R-:W-:Y:S02]  /*3e20*/  IMAD R13, R2, R10, R13 ;  /* 0x0000000a020d7224 */ /* 0x000fe400078e020d */
[----:B------:R-:W-:Y:S02]  /*3e30*/  @!P0 IMAD R9, R15, R26, R3 ;  /* 0x0000001a0f098224 */ /* 0x000fe400078e0203 */
[----:B------:R-:W-:Y:S02]  /*3e40*/  @!P0 IMAD.MOV.U32 R3, RZ, RZ, R0 ;  /* 0x000000ffff038224 */ /* 0x000fe400078e0000 */
[----:B------:R-:W-:Y:S02]  /*3e50*/  IMAD R8, R6, R11, R8 ;  /* 0x0000000b06087224 */ /* 0x000fe400078e0208 */
[----:B------:R-:W-:Y:S02]  /*3e60*/  IMAD R13, R3, R2, R13 ;  /* 0x00000002030d7224 */ /* 0x000fe400078e020d */
[----:B------:R-:W-:Y:S02]  /*3e70*/  IMAD R8, R9, R6, R8 ;  /* 0x0000000609087224 */ /* 0x000fe400078e0208 */
.L_x_68:
[----:B------:R-:W-:Y:S05]  /*3e80*/  BRA.U UP1, `(.L_x_69) ;  /* 0x0000000101107547 */ /* 0x000fea000b800000 */
[----:B------:R-:W-:Y:S04]  /*3e90*/  MOV R0, UR6 ;  /* 0x0000000600007c02 */ /* 0x000fe80008000f00 */
[----:B------:R-:W-:Y:S04]  /*3ea0*/  SHF.L.U32 R3, R0, 0x1f, RZ ;  /* 0x0000001f00037819 */ /* 0x000fe800000006ff */
[----:B------:R-:W2:Y:S02]  /*3eb0*/  SYNCS.PHASECHK.TRANS64.TRYWAIT P0, [UR7+0x78], R3 ;  /* 0x00007803ff0075a7 */ /* 0x000ea40008001107 */
[----:B--2---:R-:W-:Y:S05]  /*3ec0*/  @!P0 BRA `(.L_x_70) ;  /* 0x0000004400f48947 */ /* 0x004fea0003800000 */
.L_x_69:
[----:B------:R-:W-:Y:S02]  /*3ed0*/  R2UR UR35, R21 ;  /* 0x00000000152372ca */ /* 0x000fe400000e0000 */
[----:B------:R-:W-:Y:S02]  /*3ee0*/  R2UR UR34, R20 ;  /* 0x00000000142272ca */ /* 0x000fe400000e0000 */
[----:B------:R-:W-:Y:S02]  /*3ef0*/  ISETP.NE.U32.AND P2, PT, RZ, UR4, PT ;  /* 0x00000004ff007c0c */ /* 0x000fe4000bf45070 */
[----:B------:R-:W-:Y:S02]  /*3f00*/  SHF.L.U32 R12, R32, 0x1f, RZ ;  /* 0x0000001f200c7819 */ /* 0x000fe400000006ff */
[----:B------:R-:W-:Y:S05]  /*3f10*/  ISETP.NE.AND.EX P2, PT, RZ, UR5, PT, P2 ;  /* 0x00000005ff007c0c */ /* 0x000fea000bf45320 */
[----:B------:R-:W-:Y:S02]  /*3f20*/  USHF.L.U32 UR35, UR35, 0x7, URZ ;  /* 0x0000000723237899 */ /* 0x000fe400080006ff */
[----:B------:R-:W-:Y:S01]  /*3f30*/  USHF.L.U32 UR34, UR34, 0x6, URZ ;  /* 0x0000000622227899 */ /* 0x000fe200080006ff */
[----:B------:R-:W-:Y:S11]  /*3f40*/  BRA.U !UP3, `(.L_x_71) ;  /* 0x000000010b347547 */ /* 0x000ff6000b800000 */
[----:B------:R-:W-:Y:S01]  /*3f50*/  UPLOP3.LUT UP0, UPT, UPT, UPT, UP2, 0x80, 0x8 ;  /* 0x000000000008789c */ /* 0x000fe20003f0f020 */
[----:B--2---:R-:W-:Y:S02]  /*3f60*/  HFMA2 R0, -RZ, RZ, 0, 5.9604644775390625e-08 ;  /* 0x00000001ff007431 */ /* 0x004fe400000001ff */
[----:B------:R-:W-:Y:S03]  /*3f70*/  IMAD.MOV.U32 R67, RZ, RZ, 0x1 ;  /* 0x00000001ff437424 */ /* 0x000fe600078e00ff */
[----:B------:R-:W-:Y:S05]  /*3f80*/  PLOP3.LUT P0, PT, PT, PT, UP0, 0x80, 0x8 ;  /* 0x000000000008781c */ /* 0x000fea0003f0f008 */
[----:B------:R-:W2:Y:S01]  /*3f90*/  @UP0 LDCU.64 UR10, c[0x0][0x888] ;  /* 0x00011100ff0a07ac */ /* 0x000ea20008000a00 */
[----:B------:R-:W-:Y:S07]  /*3fa0*/  @UP0 UIMAD UR8, UR36, UR4, URZ ;  /* 0x00000004240802a4 */ /* 0x000fee000f8e02ff */
[----:B------:R-:W-:Y:S01]  /*3fb0*/  @!P0 PRMT R67, R0, 0x7610, R67 ;  /* 0x0000761000438816 */ /* 0x000fe20000000043 */
[----:B--2---:R-:W-:Y:S03]  /*3fc0*/  @UP0 UIMAD.WIDE UR10, UR8, 0x4, UR10 ;  /* 0x00000004080a08a5 */ /* 0x004fe6000f8e020a */
[----:B------:R-:W2:Y:S03]  /*3fd0*/  @!UP0 LDCU UR8, c[0x0][0x880] ;  /* 0x00011000ff0887ac */ /* 0x000ea60008000800 */
[----:B------:R-:W-:Y:S01]  /*3fe0*/  IMAD.U32 R10, RZ, RZ, UR10 ;  /* 0x0000000aff0a7e24 */ /* 0x000fe2000f8e00ff */
[----:B------:R-:W-:Y:S05]  /*3ff0*/  MOV R11, UR11 ;  /* 0x0000000b000b7c02 */ /* 0x000fea0008000f00 */
[----:B------:R3:W5:Y:S02]  /*4000*/  @P0 LDG.E R35, desc[UR46][R10.64] ;  /* 0x0000002e0a230981 */ /* 0x000764000c1e1900 */
[----:B--23--:R-:W-:Y:S07]  /*4010*/  @!P0 IMAD.U32 R35, RZ, RZ, UR8 ;  /* 0x00000008ff238e24 */ /* 0x00cfee000f8e00ff */
.L_x_71:
[----:B-----5:R-:W-:Y:S01]  /*4020*/  @!P2 FSETP.EQ.AND P0, PT, R35, RZ, PT ;  /* 0x000000ff2300a20b */ /* 0x020fe20003f02000 */
[----:B------:R-:W-:Y:S01]  /*4030*/  @!UPT UIADD3 URZ, UPT, UPT, URZ, URZ, URZ ;  /* 0x000000fffffff290 */ /* 0x000fe2000fffe0ff */
[----:B------:R-:W-:Y:S11]  /*4040*/  @!P2 BRA `(.L_x_72) ;  /* 0x000000000014a947 */ /* 0x000ff60003800000 */
[----:B------:R-:W-:Y:S02]  /*4050*/  LOP3.LUT P2, RZ, R67, 0xff, RZ, 0xc0, !PT ;  /* 0x000000ff43ff7812 */ /* 0x000fe4000784c0ff */
[----:B------:R-:W-:Y:S04]  /*4060*/  PLOP3.LUT P0, PT, PT, PT, UP0, 0x80, 0x8 ;  /* 0x000000000008781c */ /* 0x000fe80003f0f008 */
[----:B------:R-:W-:Y:S07]  /*4070*/  PLOP3.LUT P0, PT, P0, PT, PT, 0x8, 0x80 ;  /* 0x000000000080781c */ /* 0x000fee000070e170 */
[----:B------:R-:W-:Y:S11]  /*4080*/  @P2 FSETP.EQ.AND P0, PT, R35, RZ, PT ;  /* 0x000000ff2300220b */ /* 0x000ff60003f02000 */
[----:B------:R-:W-:Y:S02]  /*4090*/  @!UPT UIADD3 URZ, UPT, UPT, URZ, URZ, URZ ;  /* 0x000000fffffff290 */ /* 0x000fe4000fffe0ff */
.L_x_72:
[----:B------:R-:W3:Y:S01]  /*40a0*/  SYNCS.PHASECHK.TRANS64.TRYWAIT P2, [UR7+0x50], R12 ;  /* 0x0000500cff0075a7 */ /* 0x000ee20008041107 */
[----:B------:R-:W-:Y:S04]  /*40b0*/  ELECT P4, URZ, PT ;  /* 0x0000000000ff782f */ /* 0x000fe80003880000 */
[----:B------:R-:W-:Y:S11]  /*40c0*/  PLOP3.LUT P4, PT, P0, P4, PT, 0xf2, 0x2f ;  /* 0x00000000002f781c */ /* 0x000ff60000789e72 */
[----:B------:R-:W-:Y:S02]  /*40d0*/  @!UPT UIADD3 URZ, UPT, UPT, URZ, URZ, URZ ;  /* 0x000000fffffff290 */ /* 0x000fe4000fffe0ff */
[----:B-1----:R-:W-:Y:S05]  /*40e0*/  @!P4 IADD3 R9, P0, PT, R36, 0x580, RZ ;  /* 0x000005802409c810 */ /* 0x002fea0007f1e0ff */
[----:B--2---:R-:W-:Y:S01]  /*40f0*/  @!P4 IMAD.X R0, RZ, RZ, R37, P0 ;  /* 0x000000ffff00c224 */ /* 0x004fe200000e0625 */
[----:B---3--:R-:W-:Y:S07]  /*4100*/  @!P2 BRA `(.L_x_73) ;  /* 0x00000044007ca947 */ /* 0x008fee0003800000 */
.L_x_158:
[----:B------:R-:W-:Y:S01]  /*4110*/  @!P4 R2UR UR8, R0 ;  /* 0x000000000008c2ca */ /* 0x000fe200000e0000 */
[----:B------:R-:W-:Y:S01]  /*4120*/  VOTEU.ALL UP1, P4 ;  /* 0x0000000000ff7886 */ /* 0x000fe20002020000 */
[----:B------:R-:W-:Y:S01]  /*4130*/  @!P4 R2UR UR9, R9 ;  /* 0x000000000909c2ca */ /* 0x000fe200000e0000 */
[----:B------:R-:W-:Y:S01]  /*4140*/  @!P4 IMAD.MOV.U32 R0, RZ, RZ, 0x2000 ;  /* 0x00002000ff00c424 */ /* 0x000fe200078e00ff */
[----:B------:R-:W-:Y:S01]  /*4150*/  UMOV UR10, 0x0 ;  /* 0x00000000000a7882 */ /* 0x000fe20000000000 */
[----:B------:R-:W-:Y:S01]  /*4160*/  UMOV UR11, 0x10000000 ;  /* 0x10000000000b7882 */ /* 0x000fe20000000000 */
[----:B------:R-:W-:Y:S01]  /*4170*/  @!UP1 UIADD3 UR32, UPT, UPT, UR7, 0x200, URZ ;  /* 0x0000020007209890 */ /* 0x000fe2000fffe0ff */
[----:B------:R-:W-:Y:S01]  /*4180*/  @!P4 IADD3 R9, P0, PT, R36, 0x580, RZ ;  /* 0x000005802409c810 */ /* 0x000fe20007f1e0ff */
[----:B------:R-:W-:Y:S05]  /*4190*/  VOTEU.ALL UP1, P4 ;  /* 0x0000000000ff7886 */ /* 0x000fea0002020000 */
[----:B------:R-:W-:Y:S01]  /*41a0*/  IMAD.U32 R11, RZ, RZ, UR8 ;  /* 0x00000008ff0b7e24 */ /* 0x000fe2000f8e00ff */
[----:B------:R-:W-:Y:S01]  /*41b0*/  UPRMT UR8, UR37, 0x654, UR33 ;  /* 0x0000065425087896 */ /* 0x000fe20008000021 */
[----:B------:R-:W-:Y:S03]  /*41c0*/  IMAD.U32 R10, RZ, RZ, UR9 ;  /* 0x00000009ff0a7e24 */ /* 0x000fe6000f8e00ff */
[----:B------:R-:W-:Y:S02]  /*41d0*/  @!P4 R2UR UR15, R11 ;  /* 0x000000000b0fc2ca */ /* 0x000fe400000e0000 */
[----:B------:R-:W-:Y:S11]  /*41e0*/  @!P4 R2UR UR14, R10 ;  /* 0x000000000a0ec2ca */ /* 0x000ff600000e0000 */
[----:B------:R-:W-:Y:S02]  /*41f0*/  @!UPT UIADD3 URZ, UPT, UPT, URZ, URZ, URZ ;  /* 0x000000fffffff290 */ /* 0x000fe4000fffe0ff */
[----:B------:R2:W-:Y:S01]  /*4200*/  @!UP1 UTMALDG.3D [UR32], [UR14], desc[UR10] ;  /* 0x00000a200e0095b4 */ /* 0x0005e20008011000 */
[----:B------:R3:W-:Y:S01]  /*4210*/  @!P4 SYNCS.ARRIVE.TRANS64.RED.A0TR RZ, [UR7+0x30], R0 ;  /* 0x00003000ffffc9a7 */ /* 0x0007e20008300407 */
[----:B------:R-:W-:Y:S01]  /*4220*/  SYNCS.ARRIVE.TRANS64.RED.A1T0 RZ, [UR8], RZ ;  /* 0x000000ffffff79a7 */ /* 0x000fe20008100408 */
[----:B---3--:R-:W-:Y:S01]  /*4230*/  @!P4 IMAD.X R0, RZ, RZ, R37, P0 ;  /* 0x000000ffff00c224 */ /* 0x008fe200000e0625 */
[----:B------:R-:W3:Y:S02]  /*4240*/  SYNCS.PHASECHK.TRANS64.TRYWAIT P2, [UR7+0x58], R12 ;  /* 0x0000580cff0075a7 */ /* 0x000ee40008041107 */
[----:B--23--:R-:W-:Y:S05]  /*4250*/  @!P2 BRA `(.L_x_74) ;  /* 0x000000440040a947 */ /* 0x00cfea0003800000 */
.L_x_160:
        /* <DEDUP_REMOVED lines=8> */
[----:B------:R-:W-:Y:S01]  /*42e0*/  @!UP1 UIADD3 UR24, UPT, UPT, UR7, 0x2200, URZ ;  /* 0x0000220007189890 */ /* 0x000fe2000fffe0ff */
[----:B------:R-:W-:Y:S01]  /*42f0*/  VOTEU.ALL UP1, P4 ;  /* 0x0000000000ff7886 */ /* 0x000fe20002020000 */
[----:B------:R-:W-:Y:S01]  /*4300*/  UMOV UR27, UR35 ;  /* 0x00000023001b7c82 */ /* 0x000fe20008000000 */
[----:B------:R-:W-:Y:S02]  /*4310*/  UMOV UR28, UR36 ;  /* 0x00000024001c7c82 */ /* 0x000fe40008000000 */
[----:B------:R-:W-:Y:S01]  /*4320*/  IMAD.U32 R11, RZ, RZ, UR8 ;  /* 0x00000008ff0b7e24 */ /* 0x000fe2000f8e00ff */
[----:B------:R-:W-:Y:S01]  /*4330*/  UPRMT UR8, UR37, 0x654, UR25 ;  /* 0x0000065425087896 */ /* 0x000fe20008000019 */
[----:B------:R-:W-:Y:S02]  /*4340*/  IMAD.U32 R10, RZ, RZ, UR9 ;  /* 0x00000009ff0a7e24 */ /* 0x000fe4000f8e00ff */
[----:B------:R-:W-:Y:S01]  /*4350*/  @!P4 IMAD.X R20, RZ, RZ, R37, P0 ;  /* 0x000000ffff14c224 */ /* 0x000fe200000e0625 */
[----:B------:R-:W-:Y:S02]  /*4360*/  @!P4 R2UR UR15, R11 ;  /* 0x000000000b0fc2ca */ /* 0x000fe400000e0000 */
[----:B------:R-:W-:Y:S11]  /*4370*/  @!P4 R2UR UR14, R10 ;  /* 0x000000000a0ec2ca */ /* 0x000ff600000e0000 */
[----:B------:R-:W-:Y:S02]  /*4380*/  @!UPT UIADD3 URZ, UPT, UPT, URZ, URZ, URZ ;  /* 0x000000fffffff290 */ /* 0x000fe4000fffe0ff */
[----:B------:R2:W-:Y:S01]  /*4390*/  @!UP1 UTMALDG.3D [UR24], [UR14], desc[UR10] ;  /* 0x00000a180e0095b4 */ /* 0x0005e20008011000 */
[----:B------:R2:W-:Y:S01]  /*43a0*/  @!P4 SYNCS.ARRIVE.TRANS64.RED.A0TR RZ, [UR7+0x38], R0 ;  /* 0x00003800ffffc9a7 */ /* 0x0005e20008300407 */
[----:B------:R-:W-:Y:S01]  /*43b0*/  SYNCS.ARRIVE.TRANS64.RED.A1T0 RZ, [UR8], RZ ;  /* 0x000000ffffff79a7 */ /* 0x000fe20008100408 */
[----:B------:R-:W3:Y:S02]  /*43c0*/  SYNCS.PHASECHK.TRANS64.TRYWAIT P2, [UR7+0x60], R12 ;  /* 0x0000600cff0075a7 */ /* 0x000ee40008041107 */
[----:B--23--:R-:W-:Y:S05]  /*43d0*/  @!P2 BRA `(.L_x_75) ;  /* 0x0000004000f8a947 */ /* 0x00cfea0003800000 */
.L_x_162:
[----:B------:R-:W2:Y:S01]  /*43e0*/  LDC.64 R14, c[0x0][0xb10] ;  /* 0x0002c400ff0e7b82 */ /* 0x000ea20000000a00 */
[----:B------:R-:W-:Y:S01]  /*43f0*/  @!P4 R2UR UR8, R20 ;  /* 0x000000001408c2ca */ /* 0x000fe200000e0000 */
[----:B------:R-:W-:Y:S01]  /*4400*/  VOTEU.ALL UP1, P4 ;  /* 0x0000000000ff7886 */ /* 0x000fe20002020000 */
[----:B------:R-:W-:Y:S01]  /*4410*/  @!P4 R2UR UR9, R21 ;  /* 0x000000001509c2ca */ /* 0x000fe200000e0000 */
[----:B------:R-:W-:Y:S01]  /*4420*/  UMOV UR10, 0x0 ;  /* 0x00000000000a7882 */ /* 0x000fe20000000000 */
[----:B------:R-:W-:Y:S03]  /*4430*/  UMOV UR11, 0x10000000 ;  /* 0x10000000000b7882 */ /* 0x000fe60000000000 */
[----:B------:R-:W3:Y:S01]  /*4440*/  LDC.64 R10, c[0x0][0xb18] ;  /* 0x0002c600ff0a7b82 */ /* 0x000ee20000000a00 */
[----:B------:R-:W-:Y:S01]  /*4450*/  @!UP1 UIADD3 UR18, UPT, UPT, UR34, 0x20, URZ ;  /* 0x0000002022129890 */ /* 0x000fe2000fffe0ff */
[----:B------:R-:W-:Y:S01]  /*4460*/  @P3 SHF.R.U32.HI R24, RZ, 0x10, R29 ;  /* 0x00000010ff183819 */ /* 0x000fe2000001161d */
[----:B------:R-:W-:Y:S01]  /*4470*/  @!UP1 UIADD3 UR16, UPT, UPT, UR7, 0x4200, URZ ;  /* 0x0000420007109890 */ /* 0x000fe2000fffe0ff */
[----:B------:R-:W-:Y:S01]  /*4480*/  VIADD R27, R27, 0x1 ;  /* 0x000000011b1b7836 */ /* 0x000fe20000000000 */
[----:B------:R-:W-:Y:S03]  /*4490*/  VOTEU.ALL UP1, P4 ;  /* 0x0000000000ff7886 */ /* 0x000fe60002020000 */
[----:B------:R-:W5:Y:S01]  /*44a0*/  @!P1 LDC R0, c[0x0][0xb20] ;  /* 0x0002c800ff009b82 */ /* 0x000f620000000800 */
[----:B------:R-:W-:Y:S01]  /*44b0*/  UMOV UR19, UR35 ;  /* 0x0000002300137c82 */ /* 0x000fe20008000000 */
[----:B------:R-:W-:Y:S01]  /*44c0*/  IMAD.U32 R21, RZ, RZ, UR8 ;  /* 0x00000008ff157e24 */ /* 0x000fe2000f8e00ff */
[----:B------:R-:W-:Y:S05]  /*44d0*/  UMOV UR20, UR36 ;  /* 0x0000002400147c82 */ /* 0x000fea0008000000 */
[----:B-1----:R-:W1:Y:S01]  /*44e0*/  @!P1 LDC R3, c[0x0][0xb0c] ;  /* 0x0002c300ff039b82 */ /* 0x002e620000000800 */
[----:B------:R-:W-:Y:S01]  /*44f0*/  IMAD.U32 R20, RZ, RZ, UR9 ;  /* 0x00000009ff147e24 */ /* 0x000fe2000f8e00ff */
[----:B------:R-:W-:Y:S01]  /*4500*/  UPRMT UR8, UR37, 0x654, UR17 ;  /* 0x0000065425087896 */ /* 0x000fe20008000011 */
[----:B------:R-:W-:Y:S03]  /*4510*/  @!P4 R2UR UR15, R21 ;  /* 0x00000000150fc2ca */ /* 0x000fe600000e0000 */
[----:B------:R-:W-:Y:S01]  /*4520*/  @!P4 R2UR UR14, R20 ;  /* 0x00000000140ec2ca */ /* 0x000fe200000e0000 */
[----:B------:R-:W-:Y:S11]  /*4530*/  @!P4 IMAD.MOV.U32 R20, RZ, RZ, 0x2000 ;  /* 0x00002000ff14c424 */ /* 0x000ff600078e00ff */
[----:B------:R-:W-:Y:S01]  /*4540*/  @!UPT UIADD3 URZ, UPT, UPT, URZ, URZ, URZ ;  /* 0x000000fffffff290 */ /* 0x000fe2000fffe0ff */
[----:B------:R1:W-:Y:S01]  /*4550*/  @!UP1 UTMALDG.3D [UR16], [UR14], desc[UR10] ;  /* 0x00000a100e0095b4 */ /* 0x0003e20008011000 */
[----:B------:R1:W-:Y:S02]  /*4560*/  @!P4 SYNCS.ARRIVE.TRANS64.RED.A0TR RZ, [UR7+0x40], R20 ;  /* 0x00004014ffffc9a7 */ /* 0x0003e40008300407 */
[----:B-1----:R-:W-:Y:S01]  /*4570*/  @!P1 ISETP.NE.AND P2, PT, R3, 0x1, PT ;  /* 0x000000010300980c */ /* 0x002fe20003f45270 */
[C---:B--2---:R-:W-:Y:S01]  /*4580*/  @!P1 IMAD.HI.U32 R14, R13.reuse, R14, RZ ;  /* 0x0000000e0d0e9227 */ /* 0x044fe200078e00ff */
[----:B---3--:R-:W-:Y:S03]  /*4590*/  @!P1 ISETP.NE.AND P0, PT, R10, 0x1, PT ;  /* 0x000000010a00980c */ /* 0x008fe60003f05270 */
[C---:B------:R-:W-:Y:S01]  /*45a0*/  @!P1 IMAD.HI.U32 R11, R8.reuse, R11, RZ ;  /* 0x0000000b080b9227 */ /* 0x040fe200078e00ff */
[----:B------:R-:W-:Y:S04]  /*45b0*/  @!P1 SHF.R.U32.HI R14, RZ, R15, R14 ;  /* 0x0000000fff0e9219 */ /* 0x000fe8000001160e */
[----:B-----5:R-:W-:Y:S01]  /*45c0*/  @!P1 SHF.R.U32.HI R9, RZ, R0, R11 ;  /* 0x00000000ff099219 */ /* 0x020fe2000001160b */
[----:B------:R-:W-:Y:S01]  /*45d0*/  SYNCS.ARRIVE.TRANS64.RED.A1T0 RZ, [UR8], RZ ;  /* 0x000000ffffff79a7 */ /* 0x000fe20008100408 */
[----:B------:R-:W-:Y:S02]  /*45e0*/  @!P1 SEL R14, R13, R14, !P2 ;  /* 0x0000000e0d0e9207 */ /* 0x000fe40005000000 */
[----:B------:R-:W-:Y:S01]  /*45f0*/  @!P1 SEL R9, R8, R9, !P0 ;  /* 0x0000000908099207 */ /* 0x000fe20004000000 */
[----:B------:R-:W1:Y:S04]  /*4600*/  SYNCS.PHASECHK.TRANS64.TRYWAIT P5, [UR7+0x68], R12 ;  /* 0x0000680cff0075a7 */ /* 0x000e6800080a1107 */
[----:B------:R-:W-:Y:S02]  /*4610*/  @!P1 IMAD.IADD R0, R9, 0x1, -R14 ;  /* 0x0000000109009824 */ /* 0x000fe400078e0a0e */
[----:B------:R-:W-:Y:S02]  /*4620*/  @!P1 IMAD.IADD R9, R14, 0x1, -R9 ;  /* 0x000000010e099824 */ /* 0x000fe400078e0a09 */
[----:B------:R-:W-:Y:S02]  /*4630*/  @!P1 IMAD R13, R0, R3, R13 ;  /* 0x00000003000d9224 */ /* 0x000fe400078e020d */
[----:B------:R-:W-:Y:S01]  /*4640*/  @!P1 IMAD R8, R9, R10, R8 ;  /* 0x0000000a09089224 */ /* 0x000fe200078e0208 */
[----:B-1----:R-:W-:Y:S06]  /*4650*/  @!P5 BRA `(.L_x_76) ;  /* 0x000000400070d947 */ /* 0x002fec0003800000 */
.L_x_164:
[----:B-1----:R-:W-:Y:S01]  /*4660*/  @!P4 IADD3 R3, P0, PT, R36, 0x580, RZ ;  /* 0x000005802403c810 */ /* 0x002fe20007f1e0ff */
[----:B------:R-:W-:Y:S01]  /*4670*/  VOTEU.ALL UP1, P4 ;  /* 0x0000000000ff7886 */ /* 0x000fe20002020000 */
[----:B------:R-:W-:Y:S01]  /*4680*/  UMOV UR18, 0x0 ;  /* 0x0000000000127882 */ /* 0x000fe20000000000 */
[----:B------:R-:W-:Y:S01]  /*4690*/  UMOV UR19, 0x10000000 ;  /* 0x1000000000137882 */ /* 0x000fe20000000000 */
[----:B------:R-:W-:Y:S01]  /*46a0*/  @!P4 R2UR UR9, R3 ;  /* 0x000000000309c2ca */ /* 0x000fe200000e0000 */
[----:B------:R-:W-:Y:S01]  /*46b0*/  @!P4 IMAD.X R0, RZ, RZ, R37, P0 ;  /* 0x000000ffff00c224 */ /* 0x000fe200000e0625 */
[----:B------:R-:W-:Y:S01]  /*46c0*/  @!UP1 UIADD3 UR10, UPT, UPT, UR34, 0x30, URZ ;  /* 0x00000030220a9890 */ /* 0x000fe2000fffe0ff */
[----:B------:R-:W-:Y:S01]  /*46d0*/  ISETP.NE.AND P0, PT, R27, 0x2, PT ;  /* 0x000000021b00780c */ /* 0x000fe20003f05270 */
[----:B------:R-:W-:Y:S01]  /*46e0*/  UMOV UR11, UR35 ;  /* 0x00000023000b7c82 */ /* 0x000fe20008000000 */
[----:B------:R-:W-:Y:S01]  /*46f0*/  UMOV UR12, UR36 ;  /* 0x00000024000c7c82 */ /* 0x000fe20008000000 */
[----:B------:R-:W-:Y:S01]  /*4700*/  @!P4 R2UR UR8, R0 ;  /* 0x000000000008c2ca */ /* 0x000fe200000e0000 */
[----:B------:R-:W-:Y:S01]  /*4710*/  IMAD.IADD R20, R8, 0x1, R66 ;  /* 0x0000000108147824 */ /* 0x000fe200078e0242 */
[----:B------:R-:W-:Y:S01]  /*4720*/  @P3 R2UR UR36, R24 ;  /* 0x00000000182432ca */ /* 0x000fe200000e0000 */
[----:B------:R-:W-:Y:S01]  /*4730*/  IMAD.IADD R21, R13, 0x1, R68 ;  /* 0x000000010d157824 */ /* 0x000fe200078e0244 */
[----:B------:R-:W-:Y:S02]  /*4740*/  SEL R0, RZ, 0x1, P0 ;  /* 0x00000001ff007807 */ /* 0x000fe40000000000 */
[----:B------:R-:W-:Y:S01]  /*4750*/  LOP3.LUT R32, R32, 0x1, RZ, 0x3c, !PT ;  /* 0x0000000120207812 */ /* 0x000fe200078e3cff */
[----:B------:R-:W-:Y:S01]  /*4760*/  IMAD.U32 R10, RZ, RZ, UR9 ;  /* 0x00000009ff0a7e24 */ /* 0x000fe2000f8e00ff */
[----:B------:R-:W-:Y:S01]  /*4770*/  @!UP1 UIADD3 UR9, UPT, UPT, UR7, 0x48, URZ ;  /* 0x0000004807099890 */ /* 0x000fe2000fffe0ff */
[----:B------:R-:W-:Y:S02]  /*4780*/  LOP3.LUT R25, R25, R0, RZ, 0x3c, !PT ;  /* 0x0000000019197212 */ /* 0x000fe400078e3cff */
[----:B------:R-:W-:Y:S02]  /*4790*/  SEL R27, R27, RZ, P0 ;  /* 0x000000ff1b1b7207 */ /* 0x000fe40000000000 */
[----:B------:R-:W-:Y:S01]  /*47a0*/  IMAD.U32 R11, RZ, RZ, UR8 ;  /* 0x00000008ff0b7e24 */ /* 0x000fe2000f8e00ff */
[----:B------:R-:W-:Y:S01]  /*47b0*/  @!P4 R2UR UR14, R10 ;  /* 0x000000000a0ec2ca */ /* 0x000fe200000e0000 */
[----:B------:R-:W-:Y:S01]  /*47c0*/  @!UP1 UIADD3 UR8, UPT, UPT, UR7, 0x6200, URZ ;  /* 0x0000620007089890 */ /* 0x000fe2000fffe0ff */
[----:B------:R-:W-:Y:S02]  /*47d0*/  VOTEU.ALL UP1, P4 ;  /* 0x0000000000ff7886 */ /* 0x000fe40002020000 */
[----:B------:R-:W-:Y:S11]  /*47e0*/  @!P4 R2UR UR15, R11 ;  /* 0x000000000b0fc2ca */ /* 0x000ff600000e0000 */
[----:B------:R-:W-:Y:S02]  /*47f0*/  @!UPT UIADD3 URZ, UPT, UPT, URZ, URZ, URZ ;  /* 0x000000fffffff290 */ /* 0x000fe4000fffe0ff */
[----:B------:R2:W-:Y:S01]  /*4800*/  @!UP1 UTMALDG.3D [UR8], [UR14], desc[UR18] ;  /* 0x000012080e0095b4 */ /* 0x0005e20008011000 */
[----:B------:R2:W-:Y:S01]  /*4810*/  @!P4 SYNCS.ARRIVE.TRANS64.RED.A0TR RZ, [UR7+0x48], R23 ;  /* 0x00004817ffffc9a7 */ /* 0x0005e20008300407 */
[----:B------:R-:W-:Y:S01]  /*4820*/  UPLOP3.LUT UP1, UPT, UPT, UPT, UPT, 0x80, 0x8 ;  /* 0x000000000008789c */ /* 0x000fe20003f2f070 */
[----:B------:R-:W-:Y:S01]  /*4830*/  SYNCS.ARRIVE.TRANS64.RED.A1T0 RZ, [UR13], RZ ;  /* 0x000000ffffff79a7 */ /* 0x000fe2000810040d */
[----:B------:R-:W-:Y:S09]  /*4840*/  @P3 BRA `(.L_x_77) ;  /* 0xfffffff000943947 */ /* 0x000ff2000383ffff */
[----:B------:R-:W-:-:S04]  /*4850*/  SHF.L.U32 R3, R32, 0x1f, RZ ;  /* 0x0000001f20037819 */ /* 0x000fc800000006ff */
[----:B------:R-:W1:Y:S02]  /*4860*/  SYNCS.PHASECHK.TRANS64.TRYWAIT P0, [UR7+0x50], R3 ;  /* 0x00005003ff0075a7 */ /* 0x000e640008001107 */
[----:B-1----:R-:W-:Y:S05]  /*4870*/  @!P0 BRA `(.L_x_78) ;  /* 0x0000004000008947 */ /* 0x002fea0003800000 */
.L_x_166:
[----:B------:R-:W3:Y:S02]  /*4880*/  SYNCS.PHASECHK.TRANS64.TRYWAIT P0, [UR7+0x58], R3 ;  /* 0x00005803ff0075a7 */ /* 0x000ee40008001107 */
[----:B---3--:R-:W-:Y:S05]  /*4890*/  @!P0 BRA `(.L_x_79) ;  /* 0x0000004000108947 */ /* 0x008fea0003800000 */
.L_x_168:
[----:B------:R-:W3:Y:S02]  /*48a0*/  SYNCS.PHASECHK.TRANS64.TRYWAIT P0, [UR7+0x60], R3 ;  /* 0x00006003ff0075a7 */ /* 0x000ee40008001107 */
[----:B---3--:R-:W-:Y:S05]  /*48b0*/  @!P0 BRA `(.L_x_80) ;  /* 0x0000004000208947 */ /* 0x008fea0003800000 */
.L_x_170:
[----:B-1----:R-:W-:-:S07]  /*48c0*/  MOV R0, UR7 ;  /* 0x0000000700007c02 */ /* 0x002fce0008000f00 */
.L_x_81:
[----:B-1----:R-:W-:-:S04]  /*48d0*/  SHF.L.U32 R3, R32, 0x1f, RZ ;  /* 0x0000001f20037819 */ /* 0x002fc800000006ff */
[----:B------:R1:W3:Y:S03]  /*48e0*/  SYNCS.PHASECHK.TRANS64.TRYWAIT P0, [R0+URZ+0x68], R3 ;  /* 0x00006803000075a7 */ /* 0x0002e600080011ff */
[----:B---3--:R-:W-:Y:S05]  /*48f0*/  @!P0 NANOSLEEP.SYNCS 0x989680 ;  /* 0x009896800000895d */ /* 0x008fea0003900000 */
[----:B------:R-:W3:Y:S02]  /*4900*/  @!P0 SYNCS.PHASECHK.TRANS64 P0, [R0+URZ+0x68], R3 ;  /* 0x00006803000085a7 */ /* 0x000ee400080010ff */
[----:B--23--:R-:W-:Y:S05]  /*4910*/  @P0 EXIT ;  /* 0x000000000000094d */ /* 0x00cfea0003800000 */
[----:B------:R-:W-:Y:S05]  /*4920*/  BRA `(.L_x_81) ;  /* 0xfffffffc00e87947 */ /* 0x000fea000383ffff */
.L_x_66:
[----:B------:R-:W-:-:S06]  /*4930*/  UISETP.GE.AND UP1, UPT, UR8, 0x4, UPT ;  /* 0x000000040800788c */ /* 0x000fcc000bf26270 */
[----:B------:R-:W-:-:S13]  /*4940*/  PLOP3.LUT P0, PT, PT, PT, UP1, 0x80, 0x8 ;  /* 0x000000000008781c */ /* 0x000fda0003f0f018 */
[----:B------:R-:W-:Y:S05]  /*4950*/  @!P0 EXIT ;  /* 0x000000000000894d */ /* 0x000fea0003800000 */
[----:B------:R-:W-:Y:S01]  /*4960*/  BAR.SYNC.DEFER_BLOCKING 0x6, 0xa0 ;  /* 0x0182800000007b1d */ /* 0x000fe20000010000 */
[C---:B------:R-:W-:Y:S01]  /*4970*/  IMAD.SHL.U32 R3, R81.reuse, 0x10, RZ ;  /* 0x0000001051037824 */ /* 0x040fe200078e00ff */
[C---:B------:R-:W-:Y:S01]  /*4980*/  SHF.L.U32 R33, R81.reuse, 0x10, RZ ;  /* 0x0000001051217819 */ /* 0x040fe200000006ff */
[C---:B------:R-:W-:Y:S01]  /*4990*/  IMAD.SHL.U32 R80, R81.reuse, 0x2, RZ ;  /* 0x0000000251507824 */ /* 0x040fe200078e00ff */
[----:B------:R-:W-:Y:S01]  /*49a0*/  LOP3.LUT R82, R81, 0x60, RZ, 0xc0, !PT ;  /* 0x0000006051527812 */ /* 0x000fe200078ec0ff */
[----:B------:R-:W-:Y:S01]  /*49b0*/  HFMA2 R77, -RZ, RZ, 0, 5.9604644775390625e-08 ;  /* 0x00000001ff4d7431 */ /* 0x000fe200000001ff */
[----:B------:R-:W-:Y:S02]  /*49c0*/  UMOV UR48, 0x400 ;  /* 0x0000040000307882 */ /* 0x000fe40000000000 */
[----:B------:R-:W1:Y:S01]  /*49d0*/  LDC R71, c[0x0][0x370] ;  /* 0x0000dc00ff477b82 */ /* 0x000e620000000800 */
[----:B------:R-:W-:Y:S01]  /*49e0*/  ULEA UR48, UR37, UR48, 0x18 ;  /* 0x0000003025307291 */ /* 0x000fe2000f8ec0ff */
[----:B------:R-:W-:Y:S01]  /*49f0*/  LOP3.LUT R5, R3, 0x60, RZ, 0xc0, !PT ;  /* 0x0000006003057812 */ /* 0x000fe200078ec0ff */
[----:B------:R-:W-:Y:S01]  /*4a00*/  HFMA2 R75, -RZ, RZ, 0, 0 ;  /* 0x00000000ff4b7431 */ /* 0x000fe200000001ff */
[----:B------:R-:W-:Y:S01]  /*4a10*/  LOP3.LUT R79, R81, 0x2, RZ, 0xc0, !PT ;  /* 0x00000002514f7812 */ /* 0x000fe200078ec0ff */
[----:B------:R-:W-:Y:S01]  /*4a20*/  UIADD3 UR4, UPT, UPT, UR48, 0x200, URZ ;  /* 0x0000020030047890 */ /* 0x000fe2000fffe0ff */
[----:B------:R-:W-:Y:S01]  /*4a30*/  LOP3.LUT R80, R5, 0xc, R80, 0xf8, !PT ;  /* 0x0000000c05507812 */ /* 0x000fe200078ef850 */
[----:B------:R-:W-:Y:S01]  /*4a40*/  IMAD.MOV.U32 R30, RZ, RZ, RZ ;  /* 0x000000ffff1e7224 */ /* 0x000fe200078e00ff */
[----:B------:R-:W2:Y:S01]  /*4a50*/  LDC R28, c[0x0][0xb0c] ;  /* 0x0002c300ff1c7b82 */ /* 0x000ea20000000800 */
[----:B------:R-:W-:Y:S01]  /*4a60*/  LOP3.LUT R33, R33, 0x600000, RZ, 0xc0, !PT ;  /* 0x0060000021217812 */ /* 0x000fe200078ec0ff */
[----:B------:R-:W-:Y:S01]  /*4a70*/  IMAD.MOV.U32 R85, RZ, RZ, RZ ;  /* 0x000000ffff557224 */ /* 0x000fe200078e00ff */
[----:B------:R-:W-:Y:S01]  /*4a80*/  LOP3.LUT R80, R80, 0x790, R3, 0xf8, !PT ;  /* 0x0000079050507812 */ /* 0x000fe200078ef803 */
[----:B------:R-:W-:Y:S01]  /*4a90*/  IMAD.U32 R73, RZ, RZ, UR4 ;  /* 0x00000004ff497e24 */ /* 0x000fe2000f8e00ff */
[----:B------:R-:W-:Y:S01]  /*4aa0*/  LOP3.LUT R81, R81, 0x4, RZ, 0xc0, !PT ;  /* 0x0000000451517812 */ /* 0x000fe200078ec0ff */
[----:B------:R-:W4:Y:S01]  /*4ab0*/  LDCU.64 UR52, c[0x0][0x348] ;  /* 0x00006900ff3477ac */ /* 0x000f220008000a00 */
[----:B------:R-:W-:Y:S01]  /*4ac0*/  MOV R76, RZ ;  /* 0x000000ff004c7202 */ /* 0x000fe20000000f00 */
[----:B------:R-:W1:Y:S01]  /*4ad0*/  LDC R69, c[0x0][0xb20] ;  /* 0x0002c800ff457b82 */ /* 0x000e620000000800 */
[----:B------:R-:W3:Y:S01]  /*4ae0*/  LDS R0, [UR48+0x130] ;  /* 0x00013030ff007984 */ /* 0x000ee20008000800 */
[----:B------:R-:W-:Y:S01]  /*4af0*/  IMAD R80, R80, 0x4, R73 ;  /* 0x0000000450507824 */ /* 0x000fe200078e0249 */
[----:B------:R-:W1:Y:S03]  /*4b00*/  LDCU.64 UR38, c[0x0][0x888] ;  /* 0x00011100ff2677ac */ /* 0x000e660008000a00 */
[--C-:B------:R-:W-:Y:S01]  /*4b10*/  IMAD R79, R79, -0x10, R80.reuse ;  /* 0xfffffff04f4f7824 */ /* 0x100fe200078e0250 */
[----:B------:R-:W1:Y:S01]  /*4b20*/  LDCU.64 UR44, c[0x0][0x890] ;  /* 0x00011200ff2c77ac */ /* 0x000e620008000a00 */
[----:B------:R-:W1:Y:S01]  /*4b30*/  LDC R27, c[0x0][0xb30] ;  /* 0x0002cc00ff1b7b82 */ /* 0x000e620000000800 */
[----:B------:R-:W-:Y:S01]  /*4b40*/  IMAD R78, R81, -0x10, R80 ;  /* 0xfffffff0514e7824 */ /* 0x000fe200078e0250 */
[----:B------:R-:W-:Y:S01]  /*4b50*/  UMOV UR49, URZ ;  /* 0x000000ff00317c82 */ /* 0x000fe20008000000 */
[----:B------:R-:W-:-:S05]  /*4b60*/  UMOV UR51, URZ ;  /* 0x000000ff00337c82 */ /* 0x000fca0008000000 */
[----:B------:R-:W1:Y:S08]  /*4b70*/  LDC.64 R64, c[0x0][0xb10] ;  /* 0x0002c400ff407b82 */ /* 0x000e700000000a00 */
[----:B------:R-:W1:Y:S08]  /*4b80*/  LDC.64 R24, c[0x0][0xb18] ;  /* 0x0002c600ff187b82 */ /* 0x000e700000000a00 */
[----:B------:R-:W1:Y:S08]  /*4b90*/  LDC.64 R22, c[0x0][0xb28] ;  /* 0x0002ca00ff167b82 */ /* 0x000e700000000a00 */
[----:B------:R-:W1:Y:S01]  /*4ba0*/  LDC.64 R62, c[0x0][0x8b0] ;  /* 0x00022c00ff3e7b82 */ /* 0x000e620000000a00 */
[----:B---3--:R-:W-:-:S07]  /*4bb0*/  IMAD.IADD R33, R0, 0x1, R33 ;  /* 0x0000000100217824 */ /* 0x008fce00078e0221 */
[----:B------:R-:W3:Y:S08]  /*4bc0*/  LDC.64 R60, c[0x0][0x8a8] ;  /* 0x00022a00ff3c7b82 */ /* 0x000ef00000000a00 */
[----:B--2-4-:R-:W1:Y:S02]  /*4bd0*/  LDC R70, c[0x0][0x374] ;  /* 0x0000dd00ff467b82 */ /* 0x014e640000000800 */
.L_x_125:
[----:B------:R-:W-:Y:S02]  /*4be0*/  LEA R0, R85, UR48, 0x3 ;  /* 0x0000003055007c11 */ /* 0x000fe4000f8e18ff */
[----:B------:R-:W-:Y:S02]  /*4bf0*/  SHF.L.U32 R3, R75, 0x1f, RZ ;  /* 0x0000001f4b037819 */ /* 0x000fe400000006ff */
[----:B-1----:R-:W-:Y:S02]  /*4c00*/  LEA R16, R85, UR48, 0x4 ;  /* 0x0000003055107c11 */ /* 0x002fe4000f8e20ff */
[----:B------:R-:W2:Y:S02]  /*4c10*/  SYNCS.PHASECHK.TRANS64.TRYWAIT P0, [R0+URZ+0x80], R3 ;  /* 0x00008003000075a7 */ /* 0x000ea400080011ff */
[----:B--23--:R-:W-:Y:S05]  /*4c20*/  @!P0 BRA `(.L_x_82) ;  /* 0x0000003c005c8947 */ /* 0x00cfea0003800000 */
.L_x_171:
[----:B------:R-:W4:Y:S01]  /*4c30*/  LDC.64 R12, c[0x0][0xb10] ;  /* 0x0002c400ff0c7b82 */ /* 0x000f220000000a00 */
[----:B------:R-:W3:Y:S01]  /*4c40*/  LDS.128 R16, [R16+0x110] ;  /* 0x0001100010107984 */ /* 0x000ee20000000c00 */
[----:B-1----:R-:W-:Y:S01]  /*4c50*/  ISETP.NE.AND P1, PT, R27, 0x1, PT ;  /* 0x000000011b00780c */ /* 0x002fe20003f25270 */
[----:B--2---:R-:W-:Y:S01]  /*4c60*/  VIADD R0, R0, 0x90 ;  /* 0x0000009000007836 */ /* 0x004fe20000000000 */
[----:B------:R-:W-:Y:S04]  /*4c70*/  ISETP.GE.AND P0, PT, R26, 0x1, PT ;  /* 0x000000011a00780c */ /* 0x000fe80003f06270 */
[----:B------:R-:W1:Y:S01]  /*4c80*/  LDC.64 R10, c[0x0][0xb18] ;  /* 0x0002c600ff0a7b82 */ /* 0x000e620000000a00 */
[----:B------:R-:W-:Y:S01]  /*4c90*/  PRMT R0, RZ, 0x654, R0 ;  /* 0x00000654ff007816 */ /* 0x000fe20000000000 */
[----:B------:R-:W-:Y:S01]  /*4ca0*/  @!PT LDS RZ, [RZ] ;  /* 0x00000000fffff984 */ /* 0x000fe20000000800 */
[----:B------:R-:W-:Y:S01]  /*4cb0*/  @!PT LDS RZ, [RZ] ;  /* 0x00000000fffff984 */ /* 0x000fe20000000800 */
[----:B------:R-:W-:Y:S01]  /*4cc0*/  @!PT LDS RZ, [RZ] ;  /* 0x00000000fffff984 */ /* 0x000fe20000000800 */
[----:B------:R-:W-:Y:S01]  /*4cd0*/  @!PT LDS RZ, [RZ] ;  /* 0x00000000fffff984 */ /* 0x000fe20000000800 */
[----:B------:R2:W-:Y:S06]  /*4ce0*/  MEMBAR.ALL.CTA ;  /* 0x0000000000007992 */ /* 0x0005ec0000008000 */
[----:B--2---:R-:W2:Y:S01]  /*4cf0*/  FENCE.VIEW.ASYNC.S ;  /* 0x00000000000073c6 */ /* 0x004ea20000000000 */
[----:B------:R-:W1:Y:S08]  /*4d00*/  @!P1 LDC R14, c[0x0][0xb20] ;  /* 0x0002c800ff0e9b82 */ /* 0x000e700000000800 */
[----:B------:R-:W1:Y:S01]  /*4d10*/  @!P1 LDC R9, c[0x0][0xb0c] ;  /* 0x0002c300ff099b82 */ /* 0x000e620000000800 */
[----:B--2---:R2:W-:Y:S01]  /*4d20*/  SYNCS.ARRIVE.TRANS64.RED.A1T0 RZ, [R0+URZ], RZ ;  /* 0x000000ff00ff79a7 */ /* 0x0045e200081004ff */
[----:B---3--:R-:W-:Y:S04]  /*4d30*/  LOP3.LUT P4, RZ, R18, 0x1, RZ, 0xc0, !PT ;  /* 0x0000000112ff7812 */ /* 0x008fe8000788c0ff */
[----:B------:R-:W-:Y:S09]  /*4d40*/  P2R R83, PR, RZ, 0x10 ;  /* 0x00000010ff537803 */ /* 0x000ff20000000000 */
[----:B------:R-:W-:Y:S02]  /*4d50*/  @P4 MOV R31, R16 ;  /* 0x00000010001f4202 */ /* 0x000fe40000000f00 */
[----:B------:R-:W-:Y:S01]  /*4d60*/  @P4 LOP3.LUT R29, R17, 0xffff, RZ, 0xc0, !PT ;  /* 0x0000ffff111d4812 */ /* 0x000fe200078ec0ff */
[----:B--2-4-:R-:W-:Y:S06]  /*4d70*/  @!P0 BRA `(.L_x_83) ;  /* 0x0000000000a48947 */ /* 0x014fec0003800000 */
[----:B------:R-:W-:Y:S01]  /*4d80*/  IMAD.HI.U32 R36, R70, R25, RZ ;  /* 0x0000001946247227 */ /* 0x000fe200078e00ff */
[----:B------:R-:W-:Y:S02]  /*4d90*/  ISETP.NE.AND P0, PT, R24, 0x1, PT ;  /* 0x000000011800780c */ /* 0x000fe40003f05270 */
[----:B------:R-:W-:Y:S01]  /*4da0*/  ISETP.NE.AND P2, PT, R26, 0x1, PT ;  /* 0x000000011a00780c */ /* 0x000fe20003f45270 */
[-C--:B------:R-:W-:Y:S01]  /*4db0*/  IMAD.HI.U32 R34, R71, R64.reuse, RZ ;  /* 0x0000004047227227 */ /* 0x080fe200078e00ff */
[----:B------:R-:W-:Y:S02]  /*4dc0*/  SHF.R.U32.HI R37, RZ, R69, R36 ;  /* 0x00000045ff257219 */ /* 0x000fe40000011624 */
[----:B------:R-:W-:Y:S01]  /*4dd0*/  ISETP.NE.AND P3, PT, R28, 0x1, PT ;  /* 0x000000011c00780c */ /* 0x000fe20003f65270 */
[----:B------:R-:W-:Y:S01]  /*4de0*/  IMAD.HI.U32 R40, R29, R25, RZ ;  /* 0x000000191d287227 */ /* 0x000fe200078e00ff */
[----:B------:R-:W-:Y:S02]  /*4df0*/  SHF.R.U32.HI R34, RZ, R65, R34 ;  /* 0x00000041ff227219 */ /* 0x000fe40000011622 */
[----:B------:R-:W-:Y:S01]  /*4e00*/  SEL R3, R70, R37, !P0 ;  /* 0x0000002546037207 */ /* 0x000fe20004000000 */
[----:B------:R-:W-:Y:S01]  /*4e10*/  IMAD.HI.U32 R38, R31, R64, RZ ;  /* 0x000000401f267227 */ /* 0x000fe200078e00ff */
[----:B------:R-:W-:Y:S03]  /*4e20*/  SEL R7, R71, R34, !P3 ;  /* 0x0000002247077207 */ /* 0x000fe60005800000 */
[-C--:B------:R-:W-:Y:S01]  /*4e30*/  IMAD.HI.U32 R34, R3, R22.reuse, RZ ;  /* 0x0000001603227227 */ /* 0x080fe200078e00ff */
[----:B------:R-:W-:Y:S03]  /*4e40*/  SHF.R.U32.HI R38, RZ, R65, R38 ;  /* 0x00000041ff267219 */ /* 0x000fe60000011626 */
[----:B------:R-:W-:Y:S01]  /*4e50*/  IMAD.HI.U32 R36, R7, R22, RZ ;  /* 0x0000001607247227 */ /* 0x000fe200078e00ff */
[----:B------:R-:W-:Y:S02]  /*4e60*/  @P2 SHF.R.U32.HI R3, RZ, R23, R34 ;  /* 0x00000017ff032219 */ /* 0x000fe40000011622 */
[----:B------:R-:W-:Y:S02]  /*4e70*/  SHF.R.U32.HI R34, RZ, R69, R40 ;  /* 0x00000045ff227219 */ /* 0x000fe40000011628 */
[----:B------:R-:W-:Y:S01]  /*4e80*/  @P2 SHF.R.U32.HI R7, RZ, R23, R36 ;  /* 0x00000017ff072219 */ /* 0x000fe20000011624 */
[C---:B------:R-:W-:Y:S01]  /*4e90*/  IMAD R2, R26.reuse, R3, RZ ;  /* 0x000000031a027224 */ /* 0x040fe200078e02ff */
[----:B------:R-:W-:Y:S02]  /*4ea0*/  SEL R5, R29, R34, !P0 ;  /* 0x000000221d057207 */ /* 0x000fe40004000000 */
[----:B------:R-:W-:Y:S01]  /*4eb0*/  SEL R3, R31, R38, !P3 ;  /* 0x000000261f037207 */ /* 0x000fe20005800000 */
[----:B------:R-:W-:Y:S01]  /*4ec0*/  IMAD R4, R26, R7, RZ ;  /* 0x000000071a047224 */ /* 0x000fe200078e02ff */
[C---:B------:R-:W-:Y:S01]  /*4ed0*/  ISETP.GE.AND P0, PT, R5.reuse, R2, PT ;  /* 0x000000020500720c */ /* 0x040fe20003f06270 */
[----:B------:R-:W-:Y:S03]  /*4ee0*/  IMAD.HI.U32 R6, R5, R22, RZ ;  /* 0x0000001605067227 */ /* 0x000fe600078e00ff */
[----:B------:R-:W-:Y:S01]  /*4ef0*/  ISETP.GE.OR P0, PT, R3, R4, P0 ;  /* 0x000000040300720c */ /* 0x000fe20000706670 */
[----:B------:R-:W-:Y:S01]  /*4f00*/  IMAD.MOV R4, RZ, RZ, -R3 ;  /* 0x000000ffff047224 */ /* 0x000fe200078e0a03 */
[-C--:B------:R-:W-:Y:S03]  /*4f10*/  SHF.R.U32.HI R6, RZ, R23.reuse, R6 ;  /* 0x00000017ff067219 */ /* 0x080fe60000011606 */
[----:B------:R-:W-:Y:S01]  /*4f20*/  IMAD R31, R28, R4, R31 ;  /* 0x000000041c1f7224 */ /* 0x000fe200078e021f */
[----:B------:R-:W-:Y:S05]  /*4f30*/  SEL R15, R5, R6, !P2 ;  /* 0x00000006050f7207 */ /* 0x000fea0005000000 */
[----:B------:R-:W-:Y:S02]  /*4f40*/  IMAD.MOV R6, RZ, RZ, -R15 ;  /* 0x000000ffff067224 */ /* 0x000fe400078e0a0f */
[C---:B------:R-:W-:Y:S04]  /*4f50*/  @!P0 IMAD.HI.U32 R2, R3.reuse, R22, RZ ;  /* 0x0000001603028227 */ /* 0x040fe800078e00ff */
[----:B------:R-:W-:Y:S01]  /*4f60*/  IMAD R6, R26, R6, R5 ;  /* 0x000000061a067224 */ /* 0x000fe200078e0205 */
[----:B------:R-:W-:Y:S04]  /*4f70*/  @!P0 SHF.R.U32.HI R2, RZ, R23, R2 ;  /* 0x00000017ff028219 */ /* 0x000fe80000011602 */
[----:B------:R-:W-:Y:S02]  /*4f80*/  @!P0 SEL R0, R3, R2, !P2 ;  /* 0x0000000203008207 */ /* 0x000fe40005000000 */
[----:B------:R-:W-:Y:S02]  /*4f90*/  IADD3 R2, PT, PT, -R5, RZ, RZ ;  /* 0x000000ff05027210 */ /* 0x000fe40007ffe1ff */
[----:B------:R-:W-:Y:S01]  /*4fa0*/  @!P0 IADD3 R8, PT, PT, R15, -R0, RZ ;  /* 0x800000000f088210 */ /* 0x000fe20007ffe0ff */
[----:B------:R-:W-:Y:S02]  /*4fb0*/  @!P0 IMAD R0, R7, R6, R0 ;  /* 0x0000000607008224 */ /* 0x000fe400078e0200 */
[----:B------:R-:W-:Y:S02]  /*4fc0*/  IMAD R29, R24, R2, R29 ;  /* 0x00000002181d7224 */ /* 0x000fe400078e021d */
[----:B------:R-:W-:Y:S02]  /*4fd0*/  @!P0 IMAD R5, R8, R26, R3 ;  /* 0x0000001a08058224 */ /* 0x000fe400078e0203 */
[----:B------:R-:W-:Y:S04]  /*4fe0*/  @!P0 IMAD.MOV.U32 R3, RZ, RZ, R0 ;  /* 0x000000ffff038224 */ /* 0x000fe800078e0000 */
[----:B------:R-:W-:Y:S02]  /*4ff0*/  IMAD R31, R3, R28, R31 ;  /* 0x0000001c031f7224 */ /* 0x000fe400078e021f */
[----:B------:R-:W-:Y:S07]  /*5000*/  IMAD R29, R5, R24, R29 ;  /* 0x00000018051d7224 */ /* 0x000fee00078e021d */
.L_x_83:
[----:B-1----:R-:W-:Y:S01]  /*5010*/  @!P1 ISETP.NE.AND P0, PT, R10, 0x1, PT ;  /* 0x000000010a00980c */ /* 0x002fe20003f05270 */
[----:B------:R-:W-:Y:S01]  /*5020*/  @!P1 IMAD.HI.U32 R3, R29, R11, RZ ;  /* 0x0000000b1d039227 */ /* 0x000fe200078e00ff */
[----:B------:R-:W-:Y:S01]  /*5030*/  R2UR UR42, R21 ;  /* 0x00000000152a72ca */ /* 0x000fe200000e0000 */
[----:B------:R-:W-:Y:S01]  /*5040*/  BSSY.RECONVERGENT B6, `(.L_x_84) ;  /* 0x0000031000067945 */ /* 0x000fe20003800200 */
[----:B------:R-:W-:Y:S01]  /*5050*/  R2UR UR41, R20 ;  /* 0x00000000142972ca */ /* 0x000fe200000e0000 */
[----:B------:R-:W-:Y:S01]  /*5060*/  @!P1 IMAD.HI.U32 R0, R31, R12, RZ ;  /* 0x0000000c1f009227 */ /* 0x000fe200078e00ff */
[----:B------:R-:W-:Y:S02]  /*5070*/  @!P1 SHF.R.U32.HI R2, RZ, R14, R3 ;  /* 0x0000000eff029219 */ /* 0x000fe40000011603 */
[----:B------:R-:W-:Y:S01]  /*5080*/  @!P1 ISETP.NE.AND P2, PT, R9, 0x1, PT ;  /* 0x000000010900980c */ /* 0x000fe20003f45270 */
[----:B------:R-:W-:Y:S01]  /*5090*/  VIADD R85, R85, 0x1 ;  /* 0x0000000155557836 */ /* 0x000fe20000000000 */
[----:B------:R-:W-:Y:S02]  /*50a0*/  @!P1 SEL R2, R29, R2, !P0 ;  /* 0x000000021d029207 */ /* 0x000fe40004000000 */
[----:B------:R-:W-:Y:S02]  /*50b0*/  @!P1 SHF.R.U32.HI R0, RZ, R13, R0 ;  /* 0x0000000dff009219 */ /* 0x000fe40000011600 */
[----:B------:R-:W-:Y:S01]  /*50c0*/  LOP3.LUT P0, RZ, R73, 0x1b0, RZ, 0xc0, !PT ;  /* 0x000001b049ff7812 */ /* 0x000fe2000780c0ff */
[----:B------:R-:W-:Y:S01]  /*50d0*/  USHF.L.U32 UR42, UR42, 0x7, URZ ;  /* 0x000000072a2a7899 */ /* 0x000fe200080006ff */
[----:B------:R-:W-:Y:S01]  /*50e0*/  @!P1 SEL R3, R31, R0, !P2 ;  /* 0x000000001f039207 */ /* 0x000fe20005000000 */
[----:B------:R-:W-:Y:S01]  /*50f0*/  USHF.L.U32 UR41, UR41, 0x6, URZ ;  /* 0x0000000629297899 */ /* 0x000fe200080006ff */
[----:B------:R-:W-:Y:S03]  /*5100*/  @P4 SHF.R.U32.HI R74, RZ, 0x10, R17 ;  /* 0x00000010ff4a4819 */ /* 0x000fe60000011611 */
[----:B------:R-:W-:Y:S02]  /*5110*/  @!P1 IMAD.IADD R0, R2, 0x1, -R3 ;  /* 0x0000000102009824 */ /* 0x000fe400078e0a03 */
[----:B------:R-:W-:Y:S02]  /*5120*/  @!P1 IMAD.IADD R2, R3, 0x1, -R2 ;  /* 0x0000000103029824 */ /* 0x000fe400078e0a02 */
[----:B------:R-:W-:Y:S02]  /*5130*/  @!P1 IMAD R31, R0, R9, R31 ;  /* 0x00000009001f9224 */ /* 0x000fe400078e021f */
[----:B------:R-:W-:Y:S01]  /*5140*/  @!P1 IMAD R29, R2, R10, R29 ;  /* 0x0000000a021d9224 */ /* 0x000fe200078e021d */
[----:B------:R-:W-:Y:S06]  /*5150*/  @!P0 BRA `(.L_x_85) ;  /* 0x00000000007c8947 */ /* 0x000fec0003800000 */
[----:B------:R-:W1:Y:S01]  /*5160*/  LDCU.64 UR8, c[0x4][0x80] ;  /* 0x01001000ff0877ac */ /* 0x000e620008000a00 */
[----:B------:R-:W-:Y:S01]  /*5170*/  MOV R2, 0x0 ;  /* 0x0000000000027802 */ /* 0x000fe20000000f00 */
[----:B------:R-:W-:Y:S02]  /*5180*/  HFMA2 R12, -RZ, RZ, 0, 5.9604644775390625e-08 ;  /* 0x00000001ff0c7431 */ /* 0x000fe400000001ff */
[----:B------:R-:W-:Y:S01]  /*5190*/  IMAD.MOV.U32 R8, RZ, RZ, 0x70 ;  /* 0x00000070ff087424 */ /* 0x000fe200078e00ff */
[----:B------:R2:W3:Y:S01]  /*51a0*/  LDC.64 R14, c[0x4][R2] ;  /* 0x01000000020e7b82 */ /* 0x0004e20000000a00 */
[----:B------:R-:W4:Y:S01]  /*51b0*/  LDCU.64 UR6, c[0x4][0x88] ;  /* 0x01001100ff0677ac */ /* 0x000f220008000a00 */
[----:B------:R-:W-:Y:S01]  /*51c0*/  IMAD.MOV.U32 R13, RZ, RZ, RZ ;  /* 0x000000ffff0d7224 */ /* 0x000fe200078e00ff */
[----:B------:R-:W2:Y:S01]  /*51d0*/  LDCU.64 UR4, c[0x4][0x8] ;  /* 0x01000100ff0477ac */ /* 0x000ea20008000a00 */
[----:B-1----:R-:W-:Y:S01]  /*51e0*/  MOV R5, UR9 ;  /* 0x0000000900057c02 */ /* 0x002fe20008000f00 */
[----:B------:R-:W-:Y:S01]  /*51f0*/  IMAD.U32 R4, RZ, RZ, UR8 ;  /* 0x00000008ff047e24 */ /* 0x000fe2000f8e00ff */
[----:B----4-:R-:W-:Y:S01]  /*5200*/  MOV R7, UR7 ;  /* 0x0000000700077c02 */ /* 0x010fe20008000f00 */
[----:B------:R-:W-:Y:S01]  /*5210*/  IMAD.U32 R6, RZ, RZ, UR6 ;  /* 0x00000006ff067e24 */ /* 0x000fe2000f8e00ff */
[----:B--2---:R-:W-:Y:S01]  /*5220*/  MOV R11, UR5 ;  /* 0x00000005000b7c02 */ /* 0x004fe20008000f00 */
[----:B------:R-:W-:Y:S02]  /*5230*/  IMAD.U32 R10, RZ, RZ, UR4 ;  /* 0x00000004ff0a7e24 */ /* 0x000fe4000f8e00ff */
[----:B------:R-:W-:Y:S07]  /*5240*/  LEPC R20, `(.L_x_86) ;  /* 0x000000001014794e */ /* 0x000fee0000000000 */
[----:B---3-5:R-:W-:Y:S05]  /*5250*/  CALL.ABS.NOINC R14 ;  /* 0x000000000e007343 */ /* 0x028fea0003c00000 */
.L_x_86:
[----:B------:R-:W1:Y:S01]  /*5260*/  LDCU.64 UR8, c[0x4][0x80] ;  /* 0x01001000ff0877ac */ /* 0x000e620008000a00 */
[----:B------:R-:W2:Y:S01]  /*5270*/  LDC.64 R2, c[0x4][R2] ;  /* 0x0100000002027b82 */ /* 0x000ea20000000a00 */
[----:B------:R-:W-:Y:S02]  /*5280*/  HFMA2 R12, -RZ, RZ, 0, 5.9604644775390625e-08 ;  /* 0x00000001ff0c7431 */ /* 0x000fe400000001ff */
[----:B------:R-:W-:Y:S02]  /*5290*/  IMAD.MOV.U32 R8, RZ, RZ, 0x70 ;  /* 0x00000070ff087424 */ /* 0x000fe400078e00ff */
[----:B------:R-:W-:Y:S01]  /*52a0*/  IMAD.MOV.U32 R13, RZ, RZ, RZ ;  /* 0x000000ffff0d7224 */ /* 0x000fe200078e00ff */
[----:B------:R-:W3:Y:S01]  /*52b0*/  LDCU.64 UR6, c[0x4][0x88] ;  /* 0x01001100ff0677ac */ /* 0x000ee20008000a00 */
[----:B------:R-:W4:Y:S01]  /*52c0*/  LDCU.64 UR4, c[0x4][0x8] ;  /* 0x01000100ff0477ac */ /* 0x000f220008000a00 */
[----:B-1----:R-:W-:Y:S02]  /*52d0*/  MOV R4, UR8 ;  /* 0x0000000800047c02 */ /* 0x002fe40008000f00 */
[----:B------:R-:W-:Y:S02]  /*52e0*/  MOV R5, UR9 ;  /* 0x0000000900057c02 */ /* 0x000fe40008000f00 */
[----:B---3--:R-:W-:Y:S01]  /*52f0*/  MOV R7, UR7 ;  /* 0x0000000700077c02 */ /* 0x008fe20008000f00 */
[----:B------:R-:W-:Y:S01]  /*5300*/  IMAD.U32 R6, RZ, RZ, UR6 ;  /* 0x00000006ff067e24 */ /* 0x000fe2000f8e00ff */
[----:B----4-:R-:W-:Y:S01]  /*5310*/  MOV R11, UR5 ;  /* 0x00000005000b7c02 */ /* 0x010fe20008000f00 */
[----:B------:R-:W-:Y:S02]  /*5320*/  IMAD.U32 R10, RZ, RZ, UR4 ;  /* 0x00000004ff0a7e24 */ /* 0x000fe4000f8e00ff */
[----:B------:R-:W-:Y:S07]  /*5330*/  LEPC R20, `(.L_x_85) ;  /* 0x000000001014794e */ /* 0x000fee0000000000 */
[----:B--2---:R-:W-:Y:S05]  /*5340*/  CALL.ABS.NOINC R2 ;  /* 0x0000000002007343 */ /* 0x004fea0003c00000 */
.L_x_85:
[----:B------:R-:W-:Y:S05]  /*5350*/  BSYNC.RECONVERGENT B6 ;  /* 0x0000000000067941 */ /* 0x000fea0003800200 */
.L_x_84:
[----:B------:R-:W-:Y:S01]  /*5360*/  ISETP.NE.U32.AND P4, PT, R62, RZ, PT ;  /* 0x000000ff3e00720c */ /* 0x000fe20003f85070 */
[----:B------:R-:W-:Y:S01]  /*5370*/  UISETP.NE.AND UP2, UPT, UR50, URZ, UPT ;  /* 0x000000ff3200728c */ /* 0x000fe2000bf45270 */
[----:B------:R-:W-:Y:S01]  /*5380*/  ISETP.NE.U32.AND P2, PT, RZ, UR38, PT ;  /* 0x00000026ff007c0c */ /* 0x000fe2000bf45070 */
[----:B------:R-:W-:Y:S01]  /*5390*/  UISETP.NE.U32.AND UP1, UPT, UR44, URZ, UPT ;  /* 0x000000ff2c00728c */ /* 0x000fe2000bf25070 */
[----:B------:R-:W-:Y:S01]  /*53a0*/  ISETP.NE.AND.EX P4, PT, R63, RZ, PT, P4 ;  /* 0x000000ff3f00720c */ /* 0x000fe20003f85340 */
[----:B------:R-:W-:Y:S01]  /*53b0*/  UPLOP3.LUT UP0, UPT, UPT, UPT, UPT, 0x40, 0x4 ;  /* 0x000000000004789c */ /* 0x000fe20003f0e870 */
[----:B------:R-:W-:Y:S01]  /*53c0*/  ISETP.NE.AND.EX P2, PT, RZ, UR39, PT, P2 ;  /* 0x00000027ff007c0c */ /* 0x000fe2000bf45320 */
[----:B------:R-:W-:Y:S01]  /*53d0*/  UISETP.NE.AND.EX UP1, UPT, UR45, URZ, UPT, UP1 ;  /* 0x000000ff2d00728c */ /* 0x000fe2000bf25310 */
[----:B------:R-:W-:Y:S04]  /*53e0*/  PLOP3.LUT P1, PT, PT, PT, UP2, 0x80, 0x8 ;  /* 0x000000000008781c */ /* 0x000fe80003f2f028 */
[----:B------:R-:W-:Y:S06]  /*53f0*/  @UP2 UPLOP3.LUT UP0, UPT, UPT, UPT, UP1, 0x80, 0x8 ;  /* 0x000000000008289c */ /* 0x000fec0003f0f010 */
[----:B------:R-:W-:Y:S01]  /*5400*/  PLOP3.LUT P0, PT, PT, PT, UP0, 0x80, 0x8 ;  /* 0x000000000008781c */ /* 0x000fe20003f0f008 */
[----:B------:R-:W-:Y:S01]  /*5410*/  @!UPT UIADD3 URZ, UPT, UPT, URZ, URZ, URZ ;  /* 0x000000fffffff290 */ /* 0x000fe2000fffe0ff */
[----:B------:R-:W-:Y:S11]  /*5420*/  BRA.U !UP1, `(.L_x_87) ;  /* 0x0000000109387547 */ /* 0x000ff6000b800000 */
[----:B------:R-:W-:Y:S01]  /*5430*/  UISETP.NE.U32.AND UP0, UPT, UR38, URZ, UPT ;  /* 0x000000ff2600728c */ /* 0x000fe2000bf05070 */
[----:B------:R-:W-:Y:S02]  /*5440*/  HFMA2 R0, -RZ, RZ, 0, 5.9604644775390625e-08 ;  /* 0x00000001ff007431 */ /* 0x000fe400000001ff */
[----:B------:R-:W-:Y:S01]  /*5450*/  IMAD.MOV.U32 R67, RZ, RZ, 0x1 ;  /* 0x00000001ff437424 */ /* 0x000fe200078e00ff */
[----:B------:R-:W-:Y:S06]  /*5460*/  UISETP.NE.AND.EX UP0, UPT, UR39, URZ, UPT, UP0 ;  /* 0x000000ff2700728c */ /* 0x000fec000bf05300 */
[----:B------:R-:W-:Y:S05]  /*5470*/  PLOP3.LUT P3, PT, PT, PT, UP0, 0x80, 0x8 ;  /* 0x000000000008781c */ /* 0x000fea0003f6f008 */
[----:B------:R-:W1:Y:S01]  /*5480*/  @UP0 LDCU.64 UR6, c[0x0][0x888] ;  /* 0x00011100ff0607ac */ /* 0x000e620008000a00 */
[----:B------:R-:W-:Y:S07]  /*5490*/  @UP0 UIMAD UR4, UR36, UR44, URZ ;  /* 0x0000002c240402a4 */ /* 0x000fee000f8e02ff */
[----:B------:R-:W-:Y:S01]  /*54a0*/  @!P3 PRMT R67, R0, 0x7610, R67 ;  /* 0x000076100043b816 */ /* 0x000fe20000000043 */
[----:B-1----:R-:W-:Y:S03]  /*54b0*/  @UP0 UIMAD.WIDE UR6, UR4, 0x4, UR6 ;  /* 0x00000004040608a5 */ /* 0x002fe6000f8e0206 */
[----:B------:R-:W1:Y:S03]  /*54c0*/  @!UP0 LDCU UR4, c[0x0][0x880] ;  /* 0x00011000ff0487ac */ /* 0x000e660008000800 */
[----:B------:R-:W-:Y:S01]  /*54d0*/  IMAD.U32 R2, RZ, RZ, UR6 ;  /* 0x00000006ff027e24 */ /* 0x000fe2000f8e00ff */
[----:B------:R-:W-:Y:S05]  /*54e0*/  MOV R3, UR7 ;  /* 0x0000000700037c02 */ /* 0x000fea0008000f00 */
[----:B-----5:R2:W5:Y:S02]  /*54f0*/  @P3 LDG.E R35, desc[UR46][R2.64] ;  /* 0x0000002e02233981 */ /* 0x020564000c1e1900 */
[----:B-12---:R-:W-:Y:S02]  /*5500*/  @!P3 IMAD.U32 R35, RZ, RZ, UR4 ;  /* 0x00000004ff23be24 */ /* 0x006fe4000f8e00ff */
.L_x_87:
[----:B------:R-:W-:Y:S05]  /*5510*/  @!P4 BRA `(.L_x_88) ;  /* 0x000000000020c947 */ /* 0x000fea0003800000 */
[----:B------:R-:W-:Y:S04]  /*5520*/  ISETP.NE.U32.AND P3, PT, R60, RZ, PT ;  /* 0x000000ff3c00720c */ /* 0x000fe80003f65070 */
[----:B------:R-:W-:Y:S11]  /*5530*/  ISETP.NE.AND.EX P3, PT, R61, RZ, PT, P3 ;  /* 0x000000ff3d00720c */ /* 0x000ff60003f65330 */
[----:B------:R-:W-:Y:S02]  /*5540*/  @!UPT UIADD3 URZ, UPT, UPT, URZ, URZ, URZ ;  /* 0x000000fffffff290 */ /* 0x000fe4000fffe0ff */
[----:B------:R-:W1:Y:S01]  /*5550*/  @P3 LDC.64 R2, c[0x0][0x8a8] ;  /* 0x00022a00ff023b82 */ /* 0x000e620000000a00 */
[----:B------:R-:W-:Y:S04]  /*5560*/  @P3 IMAD R0, R62, UR36, RZ ;  /* 0x000000243e003c24 */ /* 0x000fe8000f8e02ff */
[----:B-1----:R-:W-:Y:S05]  /*5570*/  @P3 IMAD.WIDE R2, R0, 0x4, R2 ;  /* 0x0000000400023825 */ /* 0x002fea00078e0202 */
[----:B-----5:R1:W5:Y:S02]  /*5580*/  @P3 LDG.E R32, desc[UR46][R2.64] ;  /* 0x0000002e02203981 */ /* 0x020364000c1e1900 */
[----:B-1----:R-:W2:Y:S02]  /*5590*/  @!P3 LDC R32, c[0x0][0x8a0] ;  /* 0x00022800ff20bb82 */ /* 0x002ea40000000800 */
.L_x_88:
[----:B-----5:R-:W-:Y:S01]  /*55a0*/  FSETP.NEU.AND P3, PT, R35, RZ, PT ;  /* 0x000000ff2300720b */ /* 0x020fe20003f6d000 */
[----:B------:R-:W-:Y:S01]  /*55b0*/  BSSY B1, `(.L_x_89) ;  /* 0x0000039000017945 */ /* 0x000fe20003800000 */
[----:B------:R-:W-:Y:S01]  /*55c0*/  SEL R5, RZ, 0xffffffff, P2 ;  /* 0xffffffffff057807 */ /* 0x000fe20001000000 */
[----:B------:R-:W-:Y:S01]  /*55d0*/  IMAD.MOV.U32 R89, RZ, RZ, 0x1 ;  /* 0x00000001ff597424 */ /* 0x000fe200078e00ff */
[----:B------:R-:W-:Y:S01]  /*55e0*/  @P1 LOP3.LUT P2, RZ, R67, 0xff, RZ, 0xc0, !PT ;  /* 0x000000ff43ff1812 */ /* 0x000fe2000784c0ff */
[C---:B------:R-:W-:Y:S01]  /*55f0*/  IMAD R34, R30.reuse, 0x40, R33 ;  /* 0x000000401e227824 */ /* 0x040fe200078e0221 */
[----:B------:R-:W-:Y:S01]  /*5600*/  @P1 SEL R0, RZ, 0xffffffff, P3 ;  /* 0xffffffffff001807 */ /* 0x000fe20001800000 */
[----:B------:R-:W-:Y:S01]  /*5610*/  IMAD R86, R81, -0x10, R79 ;  /* 0xfffffff051567824 */ /* 0x000fe200078e024f */
[----:B------:R-:W-:Y:S01]  /*5620*/  LOP3.LUT R77, R77, 0x1, RZ, 0x3c, !PT ;  /* 0x000000014d4d7812 */ /* 0x000fe200078e3cff */
[----:B------:R-:W-:Y:S01]  /*5630*/  IMAD.MOV.U32 R43, RZ, RZ, RZ ;  /* 0x000000ffff2b7224 */ /* 0x000fe200078e00ff */
[----:B------:R-:W-:Y:S02]  /*5640*/  @P0 SEL R0, R5, R0, !P2 ;  /* 0x0000000005000207 */ /* 0x000fe40005000000 */
[----:B------:R-:W-:Y:S02]  /*5650*/  CS2R R46, SRZ ;  /* 0x00000000002e7805 */ /* 0x000fe4000001ff00 */
[----:B------:R-:W-:Y:S02]  /*5660*/  LEA R88, R30, UR48, 0x3 ;  /* 0x000000301e587c11 */ /* 0x000fe4000f8e18ff */
[----:B------:R-:W-:Y:S02]  /*5670*/  CS2R R44, SRZ ;  /* 0x00000000002c7805 */ /* 0x000fe4000001ff00 */
[----:B------:R-:W-:Y:S02]  /*5680*/  @P1 LOP3.LUT R0, R0, 0x1, RZ, 0xc0, !PT ;  /* 0x0000000100001812 */ /* 0x000fe400078ec0ff */
[----:B------:R-:W-:Y:S02]  /*5690*/  CS2R R50, SRZ ;  /* 0x0000000000327805 */ /* 0x000fe4000001ff00 */
[----:B------:R-:W-:Y:S02]  /*56a0*/  SHF.L.U32 R3, R76, 0x1f, RZ ;  /* 0x0000001f4c037819 */ /* 0x000fe400000006ff */
[----:B------:R-:W-:Y:S02]  /*56b0*/  CS2R R48, SRZ ;  /* 0x0000000000307805 */ /* 0x000fe4000001ff00 */
[----:B------:R-:W-:Y:S02]  /*56c0*/  ISETP.NE.U32.OR P5, PT, R0, 0x1, !P1 ;  /* 0x000000010000780c */ /* 0x000fe40004fa5470 */
[----:B------:R-:W-:Y:S02]  /*56d0*/  CS2R R54, SRZ ;  /* 0x0000000000367805 */ /* 0x000fe4000001ff00 */
[----:B------:R-:W-:Y:S02]  /*56e0*/  PLOP3.LUT P2, PT, PT, PT, UP1, 0x80, 0x8 ;  /* 0x000000000008781c */ /* 0x000fe40003f4f018 */
[----:B------:R-:W-:Y:S02]  /*56f0*/  CS2R R52, SRZ ;  /* 0x0000000000347805 */ /* 0x000fe4000001ff00 */
[----:B------:R-:W-:Y:S02]  /*5700*/  LOP3.LUT P4, R84, R67, 0xff, RZ, 0xc0, !PT ;  /* 0x000000ff43547812 */ /* 0x000fe4000788c0ff */
[----:B------:R-:W-:Y:S02]  /*5710*/  CS2R R58, SRZ ;  /* 0x00000000003a7805 */ /* 0x000fe4000001ff00 */
[----:B------:R-:W-:Y:S02]  /*5720*/  SEL R0, RZ, 0xffffffff, P3 ;  /* 0xffffffffff007807 */ /* 0x000fe40001800000 */
[----:B------:R-:W-:Y:S02]  /*5730*/  CS2R R56, SRZ ;  /* 0x0000000000387805 */ /* 0x000fe4000001ff00 */
[----:B------:R-:W-:Y:S02]  /*5740*/  P2R R87, PR, RZ, 0x20 ;  /* 0x00000020ff577803 */ /* 0x000fe40000000000 */
[----:B------:R-:W-:Y:S02]  /*5750*/  @P5 SHF.L.U32 R2, R77, 0x1f, RZ ;  /* 0x0000001f4d025819 */ /* 0x000fe400000006ff */
[----:B------:R-:W-:Y:S02]  /*5760*/  @P2 SEL R0, R5, R0, !P4 ;  /* 0x0000000005002207 */ /* 0x000fe40006000000 */
[----:B------:R-:W1:Y:S02]  /*5770*/  @P5 SYNCS.PHASECHK.TRANS64.TRYWAIT P1, [UR48+0x30], R2 ;  /* 0x00003002ff0055a7 */ /* 0x000e640008021130 */
[----:B------:R-:W-:Y:S04]  /*5780*/  LOP3.LUT R0, R0, 0x1, RZ, 0xc0, !PT ;  /* 0x0000000100007812 */ /* 0x000fe800078ec0ff */
[----:B------:R-:W-:Y:S04]  /*5790*/  ISETP.NE.U32.AND P2, PT, R0, 0x1, PT ;  /* 0x000000010000780c */ /* 0x000fe80003f45070 */
[----:B------:R-:W-:Y:S01]  /*57a0*/  P2R R90, PR, RZ, 0x4 ;  /* 0x00000004ff5a7803 */ /* 0x000fe20000000000 */
[----:B------:R3:W4:Y:S01]  /*57b0*/  SYNCS.PHASECHK.TRANS64.TRYWAIT P0, [R88+URZ+0xa0], R3 ;  /* 0x0000a003580075a7 */ /* 0x00072200080011ff */
[----:B-1----:R-:W-:Y:S01]  /*57c0*/  @P5 SEL R89, RZ, 0x1, !P1 ;  /* 0x00000001ff595807 */ /* 0x002fe20004800000 */
[----:B---3--:R-:W-:Y:S06]  /*57d0*/  @!P5 BRA `(.L_x_90) ;  /* 0x000000000058d947 */ /* 0x008fec0003800000 */
[----:B------:R-:W-:Y:S01]  /*57e0*/  IMAD.MOV.U32 R47, RZ, RZ, RZ ;  /* 0x000000ffff2f7224 */ /* 0x000fe200078e00ff */
[----:B------:R-:W-:Y:S01]  /*57f0*/  ISETP.NE.AND P1, PT, R89, RZ, PT ;  /* 0x000000ff5900720c */ /* 0x000fe20003f25270 */
[----:B------:R-:W-:Y:S01]  /*5800*/  BSSY B0, `(.L_x_91) ;  /* 0x000000c000007945 */ /* 0x000fe20003800000 */
[----:B------:R-:W-:Y:S02]  /*5810*/  CS2R R58, SRZ ;  /* 0x00000000003a7805 */ /* 0x000fe4000001ff00 */
[----:B------:R-:W-:Y:S02]  /*5820*/  CS2R R56, SRZ ;  /* 0x0000000000387805 */ /* 0x000fe4000001ff00 */
[----:B------:R-:W-:Y:S02]  /*5830*/  CS2R R54, SRZ ;  /* 0x0000000000367805 */ /* 0x000fe4000001ff00 */
[----:B------:R-:W-:Y:S02]  /*5840*/  CS2R R52, SRZ ;  /* 0x0000000000347805 */ /* 0x000fe4000001ff00 */
[----:B------:R-:W-:Y:S02]  /*5850*/  CS2R R50, SRZ ;  /* 0x0000000000327805 */ /* 0x000fe4000001ff00 */
[----:B------:R-:W-:Y:S02]  /*5860*/  CS2R R48, SRZ ;  /* 0x0000000000307805 */ /* 0x000fe4000001ff00 */
[----:B------:R-:W-:Y:S01]  /*5870*/  CS2R R44, SRZ ;  /* 0x00000000002c7805 */ /* 0x000fe2000001ff00 */
[----:B------:R-:W-:Y:S06]  /*5880*/  @P1 BRA `(.L_x_92) ;  /* 0x00000000000c1947 */ /* 0x000fec0003800000 */
[----:B------:R-:W-:Y:S04]  /*5890*/  SHF.L.U32 R5, R77, 0x1f, RZ ;  /* 0x0000001f4d057819 */ /* 0x000fe800000006ff */
[----:B------:R-:W1:Y:S02]  /*58a0*/  SYNCS.PHASECHK.TRANS64.TRYWAIT P1, [UR48+0x30], R5 ;  /* 0x00003005ff0075a7 */ /* 0x000e640008021130 */
[----:B-1----:R-:W-:Y:S05]  /*58b0*/  @!P1 BRA `(.L_x_93) ;  /* 0x00000030004c9947 */ /* 0x002fea0003800000 */
.L_x_92:
[----:B------:R-:W-:Y:S05]  /*58c0*/  BSYNC B0 ;  /* 0x0000000000007941 */ /* 0x000fea0003800000 */
.L_x_91:
[----:B------:R-:W-:Y:S01]  /*58d0*/  ISETP.NE.AND P1, PT, R90, RZ, PT ;  /* 0x000000ff5a00720c */ /* 0x000fe20003f25270 */
[----:B------:R-:W-:Y:S11]  /*58e0*/  HFMA2 R43, -RZ, RZ, 0, 5.9604644775390625e-08 ;  /* 0x00000001ff2b7431 */ /* 0x000ff600000001ff */
[----:B------:R-:W-:Y:S01]  /*58f0*/  @!UPT UIADD3 URZ, UPT, UPT, URZ, URZ, URZ ;  /* 0x000000fffffff290 */ /* 0x000fe2000fffe0ff */
[----:B------:R3:W1:Y:S04]  /*5900*/  @P1 LDS.128 R56, [R80] ;  /* 0x0000000050381984 */ /* 0x0006680000000c00 */
[----:B------:R3:W1:Y:S04]  /*5910*/  @P1 LDS.128 R52, [R79+0x10] ;  /* 0x000010004f341984 */ /* 0x0006680000000c00 */
[----:B------:R3:W1:Y:S04]  /*5920*/  @P1 LDS.128 R48, [R78+0x20] ;  /* 0x000020004e301984 */ /* 0x0006680000000c00 */
[----:B------:R3:W1:Y:S02]  /*5930*/  @P1 LDS.128 R44, [R86+0x30] ;  /* 0x00003000562c1984 */ /* 0x0006640000000c00 */
.L_x_90:
[----:B------:R-:W-:Y:S05]  /*5940*/  BSYNC B1 ;  /* 0x0000000000017941 */ /* 0x000fea0003800000 */
.L_x_89:
[----:B-1----:R-:W-:Y:S04]  /*5950*/  SHF.R.U32.HI R5, RZ, 0x15, R34 ;  /* 0x00000015ff057819 */ /* 0x002fe80000011622 */
[----:B------:R-:W-:Y:S01]  /*5960*/  LOP3.LUT P1, RZ, R5, 0x3, R72, 0x48, !PT ;  /* 0x0000000305ff7812 */ /* 0x000fe20007824848 */
[----:B------:R-:W-:Y:S01]  /*5970*/  @!UPT UIADD3 URZ, UPT, UPT, URZ, URZ, URZ ;  /* 0x000000fffffff290 */ /* 0x000fe2000fffe0ff */
[----:B----4-:R-:W-:Y:S11]  /*5980*/  @P0 BRA `(.L_x_94) ;  /* 0x0000000000080947 */ /* 0x010ff60003800000 */
[----:B------:R-:W1:Y:S02]  /*5990*/  SYNCS.PHASECHK.TRANS64.TRYWAIT P0, [R88+URZ+0xa0], R3 ;  /* 0x0000a003580075a7 */ /* 0x000e6400080011ff */
[----:B-1----:R-:W-:Y:S05]  /*59a0*/  @!P0 BRA `(.L_x_95) ;  /* 0x0000003000288947 */ /* 0x002fea0003800000 */
.L_x_94:
[----:B------:R-:W-:Y:S05]  /*59b0*/  @!P1 BRA `(.L_x_96) ;  /* 0x0000000000409947 */ /* 0x000fea0003800000 */
[----:B------:R-:W4:Y:S01]  /*59c0*/  LDCU.64 UR8, c[0x4][0x70] ;  /* 0x01000e00ff0877ac */ /* 0x000f220008000a00 */
[----:B-1----:R-:W-:Y:S01]  /*59d0*/  MOV R3, 0x0 ;  /* 0x0000000000037802 */ /* 0x002fe20000000f00 */
[----:B------:R-:W-:Y:S02]  /*59e0*/  HFMA2 R12, -RZ, RZ, 0, 5.9604644775390625e-08 ;  /* 0x00000001ff0c7431 */ /* 0x000fe400000001ff */
[----:B------:R-:W-:Y:S02]  /*59f0*/  IMAD.MOV.U32 R8, RZ, RZ, 0x192 ;  /* 0x00000192ff087424 */ /* 0x000fe400078e00ff */
[----:B------:R-:W-:Y:S01]  /*5a00*/  IMAD.MOV.U32 R13, RZ, RZ, RZ ;  /* 0x000000ffff0d7224 */ /* 0x000fe200078e00ff */
[----:B------:R-:W1:Y:S01]  /*5a10*/  LDCU.64 UR6, c[0x4][0x78] ;  /* 0x01000f00ff0677ac */ /* 0x000e620008000a00 */
[----:B------:R-:W2:Y:S01]  /*5a20*/  LDC.64 R2, c[0x4][R3] ;  /* 0x0100000003027b82 */ /* 0x000ea20000000a00 */
[----:B------:R-:W5:Y:S01]  /*5a30*/  LDCU.64 UR4, c[0x4][0x10] ;  /* 0x01000200ff0477ac */ /* 0x000f620008000a00 */
[----:B----4-:R-:W-:Y:S01]  /*5a40*/  MOV R5, UR9 ;  /* 0x0000000900057c02 */ /* 0x010fe20008000f00 */
[----:B------:R-:W-:Y:S01]  /*5a50*/  IMAD.U32 R4, RZ, RZ, UR8 ;  /* 0x00000008ff047e24 */ /* 0x000fe2000f8e00ff */
[----:B-1----:R-:W-:Y:S01]  /*5a60*/  MOV R7, UR7 ;  /* 0x0000000700077c02 */ /* 0x002fe20008000f00 */
[----:B------:R-:W-:Y:S01]  /*5a70*/  IMAD.U32 R6, RZ, RZ, UR6 ;  /* 0x00000006ff067e24 */ /* 0x000fe2000f8e00ff */
[----:B-----5:R-:W-:Y:S01]  /*5a80*/  MOV R11, UR5 ;  /* 0x00000005000b7c02 */ /* 0x020fe20008000f00 */
[----:B------:R-:W-:Y:S02]  /*5a90*/  IMAD.U32 R10, RZ, RZ, UR4 ;  /* 0x00000004ff0a7e24 */ /* 0x000fe4000f8e00ff */
[----:B------:R-:W-:Y:S07]  /*5aa0*/  LEPC R20, `(.L_x_96) ;  /* 0x000000001014794e */ /* 0x000fee0000000000 */
[----:B--23--:R-:W-:Y:S05]  /*5ab0*/  CALL.ABS.NOINC R2 ;  /* 0x0000000002007343 */ /* 0x00cfea0003c00000 */
.L_x_96:
[----:B------:R-:W-:Y:S01]  /*5ac0*/  LOP3.LUT R20, R56, 0xffffe000, RZ, 0xc0, !PT ;  /* 0xffffe00038147812 */ /* 0x000fe200078ec0ff */
[----:B------:R-:W-:Y:S05]  /*5ad0*/  WARPSYNC.ALL ;  /* 0x0000000000007948 */ /* 0x000fea0003800000 */
[----:B------:R-:W-:Y:S01]  /*5ae0*/  R2UR UR4, R34 ;  /* 0x00000000220472ca */ /* 0x000fe200000e0000 */
[----:B------:R-:W-:Y:S01]  /*5af0*/  BSSY.RECONVERGENT B0, `(.L_x_97) ;  /* 0x0000058000007945 */ /* 0x000fe20003800200 */
[----:B------:R-:W-:Y:S02]  /*5b00*/  LOP3.LUT R21, R57, 0xffffe000, RZ, 0xc0, !PT ;  /* 0xffffe00039157812 */ /* 0x000fe400078ec0ff */
[----:B------:R-:W-:Y:S02]  /*5b10*/  LOP3.LUT R40, R58, 0xffffe000, RZ, 0xc0, !PT ;  /* 0xffffe0003a287812 */ /* 0x000fe400078ec0ff */
[----:B------:R-:W-:Y:S02]  /*5b20*/  LOP3.LUT R41, R52, 0xffffe000, RZ, 0xc0, !PT ;  /* 0xffffe00034297812 */ /* 0x000fe400078ec0ff */
[----:B------:R-:W-:Y:S05]  /*5b30*/  ISETP.NE.AND P0, PT, R82, RZ, PT ;  /* 0x000000ff5200720c */ /* 0x000fea0003f05270 */
[----:B------:R-:W2:Y:S02]  /*5b40*/  LDTM.x16 R4, tmem[UR4] ;  /* 0x00000004000479ee */ /* 0x000ea40008240000 */
[C---:B--2---:R-:W-:Y:S01]  /*5b50*/  FMUL R0, R32.reuse, R4 ;  /* 0x0000000420007220 */ /* 0x044fe20000400000 */
[C---:B------:R-:W-:Y:S01]  /*5b60*/  FMUL R2, R32.reuse, R5 ;  /* 0x0000000520027220 */ /* 0x040fe20000400000 */
[C---:B-1----:R-:W-:Y:S01]  /*5b70*/  FMUL R3, R32.reuse, R6 ;  /* 0x0000000620037220 */ /* 0x042fe20000400000 */
[----:B------:R-:W-:Y:S01]  /*5b80*/  FMUL R7, R32, R7 ;  /* 0x0000000720077220 */ /* 0x000fe20000400000 */
[----:B------:R-:W-:Y:S01]  /*5b90*/  FFMA R36, R35, R20, R0 ;  /* 0x0000001423247223 */ /* 0x000fe20000000000 */
[----:B------:R-:W-:Y:S01]  /*5ba0*/  LOP3.LUT R20, R59, 0xffffe000, RZ, 0xc0, !PT ;  /* 0xffffe0003b147812 */ /* 0x000fe200078ec0ff */
[C---:B------:R-:W-:Y:S01]  /*5bb0*/  FFMA R37, R35.reuse, R21, R2 ;  /* 0x0000001523257223 */ /* 0x040fe20000000002 */
[----:B------:R-:W-:Y:S01]  /*5bc0*/  LOP3.LUT R21, R54, 0xffffe000, RZ, 0xc0, !PT ;  /* 0xffffe00036157812 */ /* 0x000fe200078ec0ff */
[----:B------:R-:W-:Y:S01]  /*5bd0*/  FFMA R38, R35, R40, R3 ;  /* 0x0000002823267223 */ /* 0x000fe20000000003 */
[----:B------:R-:W-:Y:S01]  /*5be0*/  LOP3.LUT R40, R53, 0xffffe000, RZ, 0xc0, !PT ;  /* 0xffffe00035287812 */ /* 0x000fe200078ec0ff */
[----:B------:R-:W-:Y:S01]  /*5bf0*/  FFMA R39, R35, R20, R7 ;  /* 0x0000001423277223 */ /* 0x000fe20000000007 */
[----:B------:R-:W-:Y:S01]  /*5c00*/  LOP3.LUT R20, R55, 0xffffe000, RZ, 0xc0, !PT ;  /* 0xffffe00037147812 */ /* 0x000fe200078ec0ff */
[C---:B------:R-:W-:Y:S01]  /*5c10*/  FMUL R4, R32.reuse, R8 ;  /* 0x0000000820047220 */ /* 0x040fe20000400000 */
[----:B------:R-:W-:Y:S01]  /*5c20*/  F2FP.TF32.F32.PACK_B R36, R36 ;  /* 0x00000024ff24723e */ /* 0x000fe200024050ff */
[C---:B------:R-:W-:Y:S01]  /*5c30*/  FMUL R5, R32.reuse, R9 ;  /* 0x0000000920057220 */ /* 0x040fe20000400000 */
[----:B------:R-:W-:Y:S01]  /*5c40*/  F2FP.TF32.F32.PACK_B R37, R37 ;  /* 0x00000025ff25723e */ /* 0x000fe200024050ff */
[C---:B------:R-:W-:Y:S01]  /*5c50*/  FMUL R6, R32.reuse, R10 ;  /* 0x0000000a20067220 */ /* 0x040fe20000400000 */
[----:B------:R-:W-:Y:S01]  /*5c60*/  FMUL R11, R32, R11 ;  /* 0x0000000b200b7220 */ /* 0x000fe20000400000 */
[----:B------:R-:W-:Y:S01]  /*5c70*/  F2FP.TF32.F32.PACK_B R38, R38 ;  /* 0x00000026ff26723e */ /* 0x000fe200024050ff */
[C---:B------:R-:W-:Y:S01]  /*5c80*/  FFMA R4, R35.reuse, R41, R4 ;  /* 0x0000002923047223 */ /* 0x040fe20000000004 */
[----:B------:R-:W-:Y:S01]  /*5c90*/  F2FP.TF32.F32.PACK_B R39, R39 ;  /* 0x00000027ff27723e */ /* 0x000fe200024050ff */
[C---:B------:R-:W-:Y:S01]  /*5ca0*/  FFMA R5, R35.reuse, R40, R5 ;  /* 0x0000002823057223 */ /* 0x040fe20000000005 */
[C---:B------:R-:W-:Y:S01]  /*5cb0*/  FFMA R6, R35.reuse, R21, R6 ;  /* 0x0000001523067223 */ /* 0x040fe20000000006 */
[----:B------:R-:W-:Y:S01]  /*5cc0*/  FFMA R7, R35, R20, R11 ;  /* 0x0000001423077223 */ /* 0x000fe2000000000b */
[----:B------:R-:W-:Y:S01]  /*5cd0*/  LOP3.LUT R41, R48, 0xffffe000, RZ, 0xc0, !PT ;  /* 0xffffe00030297812 */ /* 0x000fe200078ec0ff */
[----:B------:R1:W-:Y:S01]  /*5ce0*/  STS.128 [R80], R36 ;  /* 0x0000002450007388 */ /* 0x0003e20000000c00 */
[----:B------:R-:W-:Y:S01]  /*5cf0*/  LOP3.LUT R40, R49, 0xffffe000, RZ, 0xc0, !PT ;  /* 0xffffe00031287812 */ /* 0x000fe200078ec0ff */
[C---:B------:R-:W-:Y:S01]  /*5d00*/  FMUL R8, R32.reuse, R12 ;  /* 0x0000000c20087220 */ /* 0x040fe20000400000 */
[----:B------:R-:W-:Y:S01]  /*5d10*/  FMUL R9, R32, R13 ;  /* 0x0000000d20097220 */ /* 0x000fe20000400000 */
[----:B------:R-:W-:Y:S01]  /*5d20*/  LOP3.LUT R21, R50, 0xffffe000, RZ, 0xc0, !PT ;  /* 0xffffe00032157812 */ /* 0x000fe200078ec0ff */
[C---:B------:R-:W-:Y:S01]  /*5d30*/  FMUL R10, R32.reuse, R14 ;  /* 0x0000000e200a7220 */ /* 0x040fe20000400000 */
[----:B------:R-:W-:Y:S01]  /*5d40*/  LOP3.LUT R20, R51, 0xffffe000, RZ, 0xc0, !PT ;  /* 0xffffe00033147812 */ /* 0x000fe200078ec0ff */
[----:B------:R-:W-:Y:S01]  /*5d50*/  FMUL R15, R32, R15 ;  /* 0x0000000f200f7220 */ /* 0x000fe20000400000 */
[----:B------:R-:W-:Y:S01]  /*5d60*/  F2FP.TF32.F32.PACK_B R4, R4 ;  /* 0x00000004ff04723e */ /* 0x000fe200024050ff */
[C---:B------:R-:W-:Y:S01]  /*5d70*/  FFMA R8, R35.reuse, R41, R8 ;  /* 0x0000002923087223 */ /* 0x040fe20000000008 */
[----:B------:R-:W-:Y:S01]  /*5d80*/  F2FP.TF32.F32.PACK_B R5, R5 ;  /* 0x00000005ff05723e */ /* 0x000fe200024050ff */
[C---:B------:R-:W-:Y:S01]  /*5d90*/  FFMA R9, R35.reuse, R40, R9 ;  /* 0x0000002823097223 */ /* 0x040fe20000000009 */
[----:B------:R-:W-:Y:S01]  /*5da0*/  F2FP.TF32.F32.PACK_B R6, R6 ;  /* 0x00000006ff06723e */ /* 0x000fe200024050ff */
[C---:B------:R-:W-:Y:S01]  /*5db0*/  FFMA R10, R35.reuse, R21, R10 ;  /* 0x00000015230a7223 */ /* 0x040fe2000000000a */
[----:B------:R-:W-:Y:S01]  /*5dc0*/  F2FP.TF32.F32.PACK_B R7, R7 ;  /* 0x00000007ff07723e */ /* 0x000fe200024050ff */
[----:B------:R-:W-:Y:S01]  /*5dd0*/  FFMA R11, R35, R20, R15 ;  /* 0x00000014230b7223 */ /* 0x000fe2000000000f */
[----:B------:R-:W-:Y:S01]  /*5de0*/  LOP3.LUT R41, R44, 0xffffe000, RZ, 0xc0, !PT ;  /* 0xffffe0002c297812 */ /* 0x000fe200078ec0ff */
[C---:B------:R-:W-:Y:S01]  /*5df0*/  FMUL R12, R32.reuse, R16 ;  /* 0x00000010200c7220 */ /* 0x040fe20000400000 */
[----:B------:R-:W-:Y:S01]  /*5e00*/  LOP3.LUT R40, R45, 0xffffe000, RZ, 0xc0, !PT ;  /* 0xffffe0002d287812 */ /* 0x000fe200078ec0ff */
[----:B------:R1:W-:Y:S01]  /*5e10*/  STS.128 [R79+0x10], R4 ;  /* 0x000010044f007388 */ /* 0x0003e20000000c00 */
        /* <DEDUP_REMOVED lines=13> */
[----:B------:R-:W-:Y:S02]  /*5ef0*/  F2FP.TF32.F32.PACK_B R12, R12 ;  /* 0x0000000cff0c723e */ /* 0x000fe400024050ff */
[----:B------:R-:W-:Y:S01]  /*5f00*/  F2FP.TF32.F32.PACK_B R13, R13 ;  /* 0x0000000dff0d723e */ /* 0x000fe200024050ff */
[----:B------:R1:W-:Y:S01]  /*5f10*/  STS.128 [R78+0x20], R8 ;  /* 0x000020084e007388 */ /* 0x0003e20000000c00 */
[----:B------:R-:W-:Y:S02]  /*5f20*/  F2FP.TF32.F32.PACK_B R14, R14 ;  /* 0x0000000eff0e723e */ /* 0x000fe400024050ff */
[----:B------:R-:W-:Y:S05]  /*5f30*/  F2FP.TF32.F32.PACK_B R15, R15 ;  /* 0x0000000fff0f723e */ /* 0x000fea00024050ff */
[----:B------:R1:W-:Y:S01]  /*5f40*/  STS.128 [R86+0x30], R12 ;  /* 0x0000300c56007388 */ /* 0x0003e20000000c00 */
[----:B------:R-:W-:Y:S01]  /*5f50*/  @!PT LDS RZ, [RZ] ;  /* 0x00000000fffff984 */ /* 0x000fe20000000800 */
[----:B------:R-:W-:Y:S01]  /*5f60*/  @!PT LDS RZ, [RZ] ;  /* 0x00000000fffff984 */ /* 0x000fe20000000800 */
[----:B------:R-:W-:Y:S01]  /*5f70*/  @!PT LDS RZ, [RZ] ;  /* 0x00000000fffff984 */ /* 0x000fe20000000800 */
[----:B------:R-:W-:Y:S01]  /*5f80*/  @!PT LDS RZ, [RZ] ;  /* 0x00000000fffff984 */ /* 0x000fe20000000800 */
[----:B------:R2:W-:Y:S07]  /*5f90*/  MEMBAR.ALL.CTA ;  /* 0x0000000000007992 */ /* 0x0005ee0000008000 */
[----:B--2---:R-:W2:Y:S02]  /*5fa0*/  FENCE.VIEW.ASYNC.S ;  /* 0x00000000000073c6 */ /* 0x004ea40000000000 */
[----:B--2---:R-:W-:Y:S06]  /*5fb0*/  BAR.SYNC.DEFER_BLOCKING 0x1, 0x80 ;  /* 0x0042000000007b1d */ /* 0x004fec0000010000 */
[----:B------:R-:W-:Y:S05]  /*5fc0*/  @P0 BRA `(.L_x_98) ;  /* 0x0000000000280947 */ /* 0x000fea0003800000 */
[----:B------:R-:W-:Y:S02]  /*5fd0*/  UIADD3 UR4, UPT, UPT, UR48, 0x200, URZ ;  /* 0x0000020030047890 */ /* 0x000fe4000fffe0ff */
[----:B------:R-:W-:Y:S01]  /*5fe0*/  UIADD3 UR6, UP0, UPT, UR52, 0x680, URZ ;  /* 0x0000068034067890 */ /* 0x000fe2000ff1e0ff */
[----:B------:R-:W-:Y:S03]  /*5ff0*/  UMOV UR43, UR36 ;  /* 0x00000024002b7c82 */ /* 0x000fe60008000000 */
[----:B------:R-:W-:Y:S01]  /*6000*/  MOV R73, UR4 ;  /* 0x0000000400497c02 */ /* 0x000fe20008000f00 */
[----:B------:R-:W-:Y:S03]  /*6010*/  UIADD3.X UR7, UPT, UPT, URZ, UR53, URZ, UP0, !UPT ;  /* 0x00000035ff077290 */ /* 0x000fe600087fe4ff */
[----:B------:R-:W-:Y:S11]  /*6020*/  R2UR UR40, R73 ;  /* 0x00000000492872ca */ /* 0x000ff600000e0000 */
[----:B------:R-:W-:Y:S02]  /*6030*/  @!UPT UIADD3 URZ, UPT, UPT, URZ, URZ, URZ ;  /* 0x000000fffffff290 */ /* 0x000fe4000fffe0ff */
[----:B------:R2:W-:Y:S01]  /*6040*/  UTMASTG.3D [UR40], [UR6] ;  /* 0x00000028060073b5 */ /* 0x0005e20008010000 */
[----:B------:R0:W-:Y:S01]  /*6050*/  UTMACMDFLUSH ;  /* 0x00000000000079b7 */ /* 0x0001e20000000000 */
[----:B--2---:R-:W-:Y:S04]  /*6060*/  DEPBAR.LE SB0, 0x1 ;  /* 0x000080400000791a */ /* 0x004fe80000000000 */
.L_x_98:
[----:B------:R-:W-:Y:S05]  /*6070*/  BSYNC.RECONVERGENT B0 ;  /* 0x0000000000007941 */ /* 0x000fea0003800200 */
.L_x_97:
[----:B------:R-:W-:Y:S01]  /*6080*/  BAR.SYNC.DEFER_BLOCKING 0x1, 0x80 ;  /* 0x0042000000007b1d */ /* 0x000fe20000010000 */
[----:B------:R-:W-:Y:S01]  /*6090*/  ISETP.NE.AND P1, PT, R87, RZ, PT ;  /* 0x000000ff5700720c */ /* 0x000fe20003f25270 */
[----:B------:R-:W-:Y:S01]  /*60a0*/  UISETP.NE.AND UP0, UPT, UR49, URZ, UPT ;  /* 0x000000ff3100728c */ /* 0x000fe2000bf05270 */
[----:B------:R-:W-:Y:S11]  /*60b0*/  LEA R3, R43, UR48, 0x3 ;  /* 0x000000302b037c11 */ /* 0x000ff6000f8e18ff */
[----:B------:R-:W-:Y:S01]  /*60c0*/  @P1 SHF.L.U32 R2, R77, 0x1f, RZ ;  /* 0x0000001f4d021819 */ /* 0x000fe200000006ff */
[----:B------:R-:W-:Y:S06]  /*60d0*/  BRA.U !UP0, `(.L_x_99) ;  /* 0x0000000108247547 */ /* 0x000fec000b800000 */
[----:B-1----:R-:W-:Y:S01]  /*60e0*/  IMAD.U32 R5, RZ, RZ, UR51 ;  /* 0x00000033ff057e24 */ /* 0x002fe2000f8e00ff */
[----:B------:R-:W-:Y:S01]  /*60f0*/  MOV R0, UR37 ;  /* 0x0000002500007c02 */ /* 0x000fe20008000f00 */
[----:B------:R-:W-:Y:S03]  /*6100*/  UIADD3 UR51, UPT, UPT, UR51, 0x1, URZ ;  /* 0x0000000133337890 */ /* 0x000fe6000fffe0ff */
[----:B------:R-:W-:Y:S01]  /*6110*/  @P1 LEA R5, R5, UR48, 0x3 ;  /* 0x0000003005051c11 */ /* 0x000fe2000f8e18ff */
[----:B------:R-:W-:Y:S04]  /*6120*/  UISETP.NE.AND UP0, UPT, UR51, 0x4, UPT ;  /* 0x000000043300788c */ /* 0x000fe8000bf05270 */
[----:B------:R-:W-:Y:S01]  /*6130*/  @P1 VIADD R5, R5, 0x50 ;  /* 0x0000005005051836 */ /* 0x000fe20000000000 */
[----:B------:R-:W-:Y:S04]  /*6140*/  USEL UR51, UR51, URZ, UP0 ;  /* 0x000000ff33337287 */ /* 0x000fe80008000000 */
[----:B------:R-:W-:Y:S04]  /*6150*/  @P1 PRMT R0, R0, 0x654, R5 ;  /* 0x0000065400001816 */ /* 0x000fe80000000005 */
[----:B------:R2:W-:Y:S04]  /*6160*/  @P1 SYNCS.ARRIVE.TRANS64.RED.A1T0 RZ, [R0+URZ], RZ ;  /* 0x000000ff00ff19a7 */ /* 0x0005e800081004ff */
.L_x_99:
[----:B------:R-:W4:Y:S01]  /*6170*/  @P1 SYNCS.PHASECHK.TRANS64.TRYWAIT P0, [R3+URZ+0x30], R2 ;  /* 0x00003002030015a7 */ /* 0x000f2200080011ff */
[----:B------:R-:W-:Y:S01]  /*6180*/  BSSY B1, `(.L_x_100) ;  /* 0x0000016000017945 */ /* 0x000fe20003800000 */
[----:B----4-:R-:W-:Y:S03]  /*6190*/  @P1 SEL R89, RZ, 0x1, !P0 ;  /* 0x00000001ff591807 */ /* 0x010fe60004000000 */
[----:B------:R-:W-:Y:S05]  /*61a0*/  @!P1 BRA `(.L_x_101) ;  /* 0x00000000004c9947 */ /* 0x000fea0003800000 */
[----:B------:R-:W-:Y:S01]  /*61b0*/  ISETP.NE.AND P0, PT, R89, RZ, PT ;  /* 0x000000ff5900720c */ /* 0x000fe20003f05270 */
[----:B------:R-:W-:Y:S01]  /*61c0*/  BSSY B0, `(.L_x_102) ;  /* 0x000000b000007945 */ /* 0x000fe20003800000 */
[----:B------:R-:W-:Y:S11]  /*61d0*/  ISETP.NE.AND P1, PT, R90, RZ, PT ;  /* 0x000000ff5a00720c */ /* 0x000ff60003f25270 */
[----:B------:R-:W-:Y:S02]  /*61e0*/  @!UPT UIADD3 URZ, UPT, UPT, URZ, URZ, URZ ;  /* 0x000000fffffff290 */ /* 0x000fe4000fffe0ff */
[C---:B-1----:R-:W-:Y:S01]  /*61f0*/  @P1 IMAD R6, R43.reuse, 0x2000, R80 ;  /* 0x000020002b061824 */ /* 0x042fe200078e0250 */
[C---:B------:R-:W-:Y:S01]  /*6200*/  @P1 LEA R4, R43.reuse, R78, 0xd ;  /* 0x0000004e2b041211 */ /* 0x040fe200078e68ff */
[C---:B------:R-:W-:Y:S02]  /*6210*/  @P1 IMAD R5, R43.reuse, 0x2000, R79 ;  /* 0x000020002b051824 */ /* 0x040fe400078e024f */
[----:B------:R-:W-:Y:S01]  /*6220*/  @P1 IMAD R2, R43, 0x2000, R86 ;  /* 0x000020002b021824 */ /* 0x000fe200078e0256 */
[----:B------:R-:W-:Y:S06]  /*6230*/  @P0 BRA `(.L_x_103) ;  /* 0x00000000000c0947 */ /* 0x000fec0003800000 */
[----:B--2---:R-:W-:Y:S04]  /*6240*/  SHF.L.U32 R0, R77, 0x1f, RZ ;  /* 0x0000001f4d007819 */ /* 0x004fe800000006ff */
[----:B------:R-:W1:Y:S02]  /*6250*/  SYNCS.PHASECHK.TRANS64.TRYWAIT P0, [R3+URZ+0x30], R0 ;  /* 0x00003000030075a7 */ /* 0x000e6400080011ff */
[----:B-1----:R-:W-:Y:S05]  /*6260*/  @!P0 BRA `(.L_x_104) ;  /* 0x00000028000c8947 */ /* 0x002fea0003800000 */
.L_x_103:
[----:B------:R-:W-:Y:S05]  /*6270*/  BSYNC B0 ;  /* 0x0000000000007941 */ /* 0x000fea0003800000 */
.L_x_102:
[----:B------:R-:W-:Y:S02]  /*6280*/  ISETP.NE.AND P0, PT, R90, RZ, PT ;  /* 0x000000ff5a00720c */ /* 0x000fe40003f05270 */
[----:B------:R-:W-:Y:S11]  /*6290*/  IADD3 R43, PT, PT, R43, 0x1, RZ ;  /* 0x000000012b2b7810 */ /* 0x000ff60007ffe0ff */
[----:B------:R4:W1:Y:S04]  /*62a0*/  @P0 LDS.128 R56, [R6] ;  /* 0x0000000006380984 */ /* 0x0008680000000c00 */
[----:B------:R4:W1:Y:S04]  /*62b0*/  @P0 LDS.128 R52, [R5+0x10] ;  /* 0x0000100005340984 */ /* 0x0008680000000c00 */
[----:B------:R4:W1:Y:S04]  /*62c0*/  @P0 LDS.128 R48, [R4+0x20] ;  /* 0x0000200004300984 */ /* 0x0008680000000c00 */
[----:B------:R4:W1:Y:S02]  /*62d0*/  @P0 LDS.128 R44, [R2+0x30] ;  /* 0x00003000022c0984 */ /* 0x0008640000000c00 */
.L_x_101:
[----:B------:R-:W-:Y:S05]  /*62e0*/  BSYNC B1 ;  /* 0x0000000000017941 */ /* 0x000fea0003800000 */
.L_x_100:
[----:B-1----:R-:W-:Y:S05]  /*62f0*/  VIADD R3, R34, 0x10 ;  /* 0x0000001022037836 */ /* 0x002fea0000000000 */
[----:B------:R-:W-:Y:S04]  /*6300*/  SHF.R.U32.HI R3, RZ, 0x15, R3 ;  /* 0x00000015ff037819 */ /* 0x000fe80000011603 */
[----:B------:R-:W-:Y:S11]  /*6310*/  LOP3.LUT P0, RZ, R3, 0x3, R72, 0x48, !PT ;  /* 0x0000000303ff7812 */ /* 0x000ff60007804848 */
[----:B------:R-:W-:Y:S02]  /*6320*/  @!UPT UIADD3 URZ, UPT, UPT, URZ, URZ, URZ ;  /* 0x000000fffffff290 */ /* 0x000fe4000fffe0ff */
[----:B------:R-:W-:Y:S05]  /*6330*/  @!P0 BRA `(.L_x_105) ;  /* 0x0000000000408947 */ /* 0x000fea0003800000 */
[----:B------:R-:W1:Y:S01]  /*6340*/  LDCU.64 UR8, c[0x4][0x70] ;  /* 0x01000e00ff0877ac */ /* 0x000e620008000a00 */
[----:B------:R-:W-:Y:S01]  /*6350*/  MOV R3, 0x0 ;  /* 0x0000000000037802 */ /* 0x000fe20000000f00 */
[----:B------:R-:W-:Y:S02]  /*6360*/  HFMA2 R12, -RZ, RZ, 0, 5.9604644775390625e-08 ;  /* 0x00000001ff0c7431 */ /* 0x000fe400000001ff */
[----:B------:R-:W-:Y:S02]  /*6370*/  IMAD.MOV.U32 R8, RZ, RZ, 0x192 ;  /* 0x00000192ff087424 */ /* 0x000fe400078e00ff */
[----:B------:R-:W-:Y:S01]  /*6380*/  IMAD.MOV.U32 R13, RZ, RZ, RZ ;  /* 0x000000ffff0d7224 */ /* 0x000fe200078e00ff */
[----:B------:R-:W5:Y:S01]  /*6390*/  LDCU.64 UR6, c[0x4][0x78] ;  /* 0x01000f00ff0677ac */ /* 0x000f620008000a00 */
[----:B----4-:R-:W4:Y:S01]  /*63a0*/  LDC.64 R2, c[0x4][R3] ;  /* 0x0100000003027b82 */ /* 0x010f220000000a00 */
[----:B------:R-:W2:Y:S01]  /*63b0*/  LDCU.64 UR4, c[0x4][0x10] ;  /* 0x01000200ff0477ac */ /* 0x000ea20008000a00 */
[----:B-1----:R-:W-:Y:S01]  /*63c0*/  MOV R5, UR9 ;  /* 0x0000000900057c02 */ /* 0x002fe20008000f00 */
[----:B------:R-:W-:Y:S01]  /*63d0*/  IMAD.U32 R4, RZ, RZ, UR8 ;  /* 0x00000008ff047e24 */ /* 0x000fe2000f8e00ff */
[----:B-----5:R-:W-:Y:S01]  /*63e0*/  MOV R7, UR7 ;  /* 0x0000000700077c02 */ /* 0x020fe20008000f00 */
[----:B------:R-:W-:Y:S01]  /*63f0*/  IMAD.U32 R6, RZ, RZ, UR6 ;  /* 0x00000006ff067e24 */ /* 0x000fe2000f8e00ff */
[----:B--2---:R-:W-:Y:S01]  /*6400*/  MOV R11, UR5 ;  /* 0x00000005000b7c02 */ /* 0x004fe20008000f00 */
[----:B------:R-:W-:Y:S02]  /*6410*/  IMAD.U32 R10, RZ, RZ, UR4 ;  /* 0x00000004ff0a7e24 */ /* 0x000fe4000f8e00ff */
[----:B------:R-:W-:Y:S07]  /*6420*/  LEPC R20, `(.L_x_105) ;  /* 0x000000001014794e */ /* 0x000fee0000000000 */
[----:B---34-:R-:W-:Y:S05]  /*6430*/  CALL.ABS.NOINC R2 ;  /* 0x0000000002007343 */ /* 0x018fea0003c00000 */
.L_x_105:
[----:B------:R-:W-:Y:S01]  /*6440*/  LOP3.LUT R20, R56, 0xffffe000, RZ, 0xc0, !PT ;  /* 0xffffe00038147812 */ /* 0x000fe200078ec0ff */
[----:B------:R-:W-:Y:S05]  /*6450*/  WARPSYNC.ALL ;  /* 0x0000000000007948 */ /* 0x000fea0003800000 */
[----:B------:R-:W-:Y:S01]  /*6460*/  R2UR UR4, R34 ;  /* 0x00000000220472ca */ /* 0x000fe200000e0000 */
[----:B------:R-:W-:Y:S01]  /*6470*/  IMAD.U32 R92, RZ, RZ, UR51 ;  /* 0x00000033ff5c7e24 */ /* 0x000fe2000f8e00ff */
[----:B------:R-:W-:Y:S01]  /*6480*/  LOP3.LUT R21, R57, 0xffffe000, RZ, 0xc0, !PT ;  /* 0xffffe00039157812 */ /* 0x000fe200078ec0ff */
[----:B------:R-:W-:Y:S01]  /*6490*/  IMAD.U32 R91, RZ, RZ, UR37 ;  /* 0x00000025ff5b7e24 */ /* 0x000fe2000f8e00ff */
[----:B------:R-:W-:Y:S01]  /*64a0*/  LOP3.LUT R40, R59, 0xffffe000, RZ, 0xc0, !PT ;  /* 0xffffe0003b287812 */ /* 0x000fe200078ec0ff */
[----:B------:R-:W-:Y:S01]  /*64b0*/  BSSY.RECONVERGENT B0, `(.L_x_106) ;  /* 0x000005b000007945 */ /* 0x000fe20003800200 */
[----:B------:R-:W-:Y:S02]  /*64c0*/  LOP3.LUT R41, R52, 0xffffe000, RZ, 0xc0, !PT ;  /* 0xffffe00034297812 */ /* 0x000fe400078ec0ff */
[----:B------:R-:W-:Y:S02]  /*64d0*/  LOP3.LUT R42, R53, 0xffffe000, RZ, 0xc0, !PT ;  /* 0xffffe000352a7812 */ /* 0x000fe400078ec0ff */
[----:B------:R-:W-:Y:S02]  /*64e0*/  ISETP.NE.AND P6, PT, R87, RZ, PT ;  /* 0x000000ff5700720c */ /* 0x000fe40003fc5270 */
[----:B------:R-:W-:Y:S01]  /*64f0*/  ISETP.NE.AND P0, PT, R82, RZ, PT ;  /* 0x000000ff5200720c */ /* 0x000fe20003f05270 */
[----:B----4-:R-:W2:Y:S10]  /*6500*/  LDTM.x16 R4, tmem[UR4+0x10] ;  /* 0x00001004000479ee */ /* 0x010eb40008240000 */
[----:B------:R-:W-:Y:S02]  /*6510*/  @P6 LEA R92, R92, UR48, 0x3 ;  /* 0x000000305c5c6c11 */ /* 0x000fe4000f8e18ff */
[----:B------:R-:W-:Y:S03]  /*6520*/  @P6 SHF.L.U32 R93, R77, 0x1f, RZ ;  /* 0x0000001f4d5d6819 */ /* 0x000fe600000006ff */
[----:B------:R-:W-:Y:S05]  /*6530*/  @P6 VIADD R92, R92, 0x50 ;  /* 0x000000505c5c6836 */ /* 0x000fea0000000000 */
[----:B------:R-:W-:Y:S02]  /*6540*/  @P6 PRMT R91, R91, 0x654, R92 ;  /* 0x000006545b5b6816 */ /* 0x000fe4000000005c */
[----:B------:R-:W-:Y:S01]  /*6550*/  LEA R92, R43, UR48, 0x3 ;  /* 0x000000302b5c7c11 */ /* 0x000fe2000f8e18ff */
[C---:B--2---:R-:W-:Y:S01]  /*6560*/  FMUL R0, R32.reuse, R4 ;  /* 0x0000000420007220 */ /* 0x044fe20000400000 */
[C---:B------:R-:W-:Y:S01]  /*6570*/  FMUL R2, R32.reuse, R5 ;  /* 0x0000000520027220 */ /* 0x040fe20000400000 */
[C---:B------:R-:W-:Y:S01]  /*6580*/  FMUL R3, R32.reuse, R6 ;  /* 0x0000000620037220 */ /* 0x040fe20000400000 */
[----:B------:R-:W-:Y:S01]  /*6590*/  FMUL R7, R32, R7 ;  /* 0x0000000720077220 */ /* 0x000fe20000400000 */
[C---:B------:R-:W-:Y:S01]  /*65a0*/  FFMA R36, R35.reuse, R20, R0 ;  /* 0x0000001423247223 */ /* 0x040fe20000000000 */
[----:B------:R-:W-:Y:S01]  /*65b0*/  LOP3.LUT R20, R58, 0xffffe000, RZ, 0xc0, !PT ;  /* 0xffffe0003a147812 */ /* 0x000fe200078ec0ff */
[C---:B------:R-:W-:Y:S01]  /*65c0*/  FFMA R37, R35.reuse, R21, R2 ;  /* 0x0000001523257223 */ /* 0x040fe20000000002 */
[----:B------:R-:W-:Y:S01]  /*65d0*/  LOP3.LUT R21, R48, 0xffffe000, RZ, 0xc0, !PT ;  /* 0xffffe00030157812 */ /* 0x000fe200078ec0ff */
[----:B------:R-:W-:Y:S01]  /*65e0*/  FMUL R4, R32, R8 ;  /* 0x0000000820047220 */ /* 0x000fe20000400000 */
[----:B------:R-:W-:Y:S01]  /*65f0*/  F2FP.TF32.F32.PACK_B R36, R36 ;  /* 0x00000024ff24723e */ /* 0x000fe200024050ff */
[C---:B------:R-:W-:Y:S01]  /*6600*/  FFMA R38, R35.reuse, R20, R3 ;  /* 0x0000001423267223 */ /* 0x040fe20000000003 */
[----:B------:R-:W-:Y:S01]  /*6610*/  LOP3.LUT R20, R54, 0xffffe000, RZ, 0xc0, !PT ;  /* 0xffffe00036147812 */ /* 0x000fe200078ec0ff */
[----:B------:R-:W-:Y:S01]  /*6620*/  FFMA R39, R35, R40, R7 ;  /* 0x0000002823277223 */ /* 0x000fe20000000007 */
[----:B------:R-:W-:Y:S01]  /*6630*/  LOP3.LUT R40, R55, 0xffffe000, RZ, 0xc0, !PT ;  /* 0xffffe00037287812 */ /* 0x000fe200078ec0ff */
[C---:B------:R-:W-:Y:S01]  /*6640*/  FMUL R5, R32.reuse, R9 ;  /* 0x0000000920057220 */ /* 0x040fe20000400000 */
[C---:B------:R-:W-:Y:S01]  /*6650*/  FMUL R6, R32.reuse, R10 ;  /* 0x0000000a20067220 */ /* 0x040fe20000400000 */
[C---:B------:R-:W-:Y:S01]  /*6660*/  FMUL R11, R32.reuse, R11 ;  /* 0x0000000b200b7220 */ /* 0x040fe20000400000 */
[----:B------:R-:W-:Y:S01]  /*6670*/  F2FP.TF32.F32.PACK_B R37, R37 ;  /* 0x00000025ff25723e */ /* 0x000fe200024050ff */
[C---:B------:R-:W-:Y:S01]  /*6680*/  FFMA R4, R35.reuse, R41, R4 ;  /* 0x0000002923047223 */ /* 0x040fe20000000004 */
[----:B------:R-:W-:Y:S01]  /*6690*/  F2FP.TF32.F32.PACK_B R38, R38 ;  /* 0x00000026ff26723e */ /* 0x000fe200024050ff */
[C---:B------:R-:W-:Y:S01]  /*66a0*/  FFMA R5, R35.reuse, R42, R5 ;  /* 0x0000002a23057223 */ /* 0x040fe20000000005 */
[----:B------:R-:W-:Y:S01]  /*66b0*/  F2FP.TF32.F32.PACK_B R39, R39 ;  /* 0x00000027ff27723e */ /* 0x000fe200024050ff */
[C---:B------:R-:W-:Y:S01]  /*66c0*/  FFMA R6, R35.reuse, R20, R6 ;  /* 0x0000001423067223 */ /* 0x040fe20000000006 */
[----:B------:R-:W-:Y:S01]  /*66d0*/  FFMA R7, R35, R40, R11 ;  /* 0x0000002823077223 */ /* 0x000fe2000000000b */
        /* <DEDUP_REMOVED lines=47> */
[----:B------:R-:W-:Y:S02]  /*69d0*/  UIADD3 UR8, UP0, UPT, UR52, 0x680, URZ ;  /* 0x0000068034087890 */ /* 0x000fe4000ff1e0ff */
[----:B------:R-:W-:Y:S02]  /*69e0*/  UIADD3 UR5, UPT, UPT, UR41, 0x10, URZ ;  /* 0x0000001029057890 */ /* 0x000fe4000fffe0ff */
[----:B------:R-:W-:Y:S02]  /*69f0*/  UIADD3 UR4, UPT, UPT, UR48, 0x2200, URZ ;  /* 0x0000220030047890 */ /* 0x000fe4000fffe0ff */
[----:B------:R-:W-:Y:S01]  /*6a00*/  UIADD3.X UR9, UPT, UPT, URZ, UR53, URZ, UP0, !UPT ;  /* 0x00000035ff097290 */ /* 0x000fe200087fe4ff */
[----:B------:R-:W-:Y:S01]  /*6a10*/  UMOV UR6, UR42 ;  /* 0x0000002a00067c82 */ /* 0x000fe20008000000 */
[----:B------:R-:W-:Y:S07]  /*6a20*/  UMOV UR7, UR36 ;  /* 0x0000002400077c82 */ /* 0x000fee0008000000 */
[----:B------:R2:W-:Y:S01]  /*6a30*/  UTMASTG.3D [UR4], [UR8] ;  /* 0x00000004080073b5 */ /* 0x0005e20008010000 */
[----:B------:R0:W-:Y:S01]  /*6a40*/  UTMACMDFLUSH ;  /* 0x00000000000079b7 */ /* 0x0001e20000000000 */
[----:B--2---:R-:W-:Y:S04]  /*6a50*/  DEPBAR.LE SB0, 0x1 ;  /* 0x000080400000791a */ /* 0x004fe80000000000 */
.L_x_107:
[----:B------:R-:W-:Y:S05]  /*6a60*/  BSYNC.RECONVERGENT B0 ;  /* 0x0000000000007941 */ /* 0x000fea0003800200 */
.L_x_106:
[----:B------:R-:W-:Y:S01]  /*6a70*/  BAR.SYNC.DEFER_BLOCKING 0x1, 0x80 ;  /* 0x0042000000007b1d */ /* 0x000fe20000010000 */
[----:B------:R-:W-:Y:S04]  /*6a80*/  UIADD3 UR40, UPT, UPT, UR51, 0x1, URZ ;  /* 0x0000000133287890 */ /* 0x000fe8000fffe0ff */
[----:B------:R-:W-:Y:S04]  /*6a90*/  UISETP.NE.AND UP0, UPT, UR40, 0x4, UPT ;  /* 0x000000042800788c */ /* 0x000fe8000bf05270 */
[----:B------:R-:W-:Y:S01]  /*6aa0*/  USEL UR40, UR40, URZ, UP0 ;  /* 0x000000ff28287287 */ /* 0x000fe20008000000 */
[----:B------:R2:W-:Y:S01]  /*6ab0*/  @P6 SYNCS.ARRIVE.TRANS64.RED.A1T0 RZ, [R91+URZ], RZ ;  /* 0x000000ff5bff69a7 */ /* 0x0005e200081004ff */
[----:B------:R-:W-:Y:S01]  /*6ac0*/  BSSY B1, `(.L_x_108) ;  /* 0x0000017000017945 */ /* 0x000fe20003800000 */
[----:B------:R-:W4:Y:S02]  /*6ad0*/  @P6 SYNCS.PHASECHK.TRANS64.TRYWAIT P0, [R92+URZ+0x30], R93 ;  /* 0x0000305d5c0065a7 */ /* 0x000f2400080011ff */
[----:B----4-:R-:W-:Y:S01]  /*6ae0*/  @P6 SEL R89, RZ, 0x1, !P0 ;  /* 0x00000001ff596807 */ /* 0x010fe20004000000 */
[----:B--2---:R-:W-:Y:S06]  /*6af0*/  @!P6 BRA `(.L_x_109) ;  /* 0x00000000004ce947 */ /* 0x004fec0003800000 */
        /* <DEDUP_REMOVED lines=9> */
[----:B------:R-:W-:Y:S04]  /*6b90*/  SHF.L.U32 R5, R77, 0x1f, RZ ;  /* 0x0000001f4d057819 */ /* 0x000fe800000006ff */
[----:B------:R-:W1:Y:S02]  /*6ba0*/  SYNCS.PHASECHK.TRANS64.TRYWAIT P0, [R92+URZ+0x30], R5 ;  /* 0x000030055c0075a7 */ /* 0x000e6400080011ff */
[----:B-1----:R-:W-:Y:S05]  /*6bb0*/  @!P0 BRA `(.L_x_112) ;  /* 0x0000001c00cc8947 */ /* 0x002fea0003800000 */
.L_x_111:
[----:B------:R-:W-:Y:S05]  /*6bc0*/  BSYNC B0 ;  /* 0x0000000000007941 */ /* 0x000fea0003800000 */
.L_x_110:
[----:B------:R-:W-:Y:S02]  /*6bd0*/  ISETP.NE.AND P0, PT, R90, RZ, PT ;  /* 0x000000ff5a00720c */ /* 0x000fe40003f05270 */
[----:B------:R-:W-:Y:S11]  /*6be0*/  IADD3 R43, PT, PT, R43, 0x1, RZ ;  /* 0x000000012b2b7810 */ /* 0x000ff60007ffe0ff */
[----:B------:R2:W4:Y:S04]  /*6bf0*/  @P0 LDS.128 R56, [R4] ;  /* 0x0000000004380984 */ /* 0x0005280000000c00 */
[----:B------:R2:W1:Y:S04]  /*6c00*/  @P0 LDS.128 R52, [R3+0x10] ;  /* 0x0000100003340984 */ /* 0x0004680000000c00 */
[----:B------:R2:W1:Y:S04]  /*6c10*/  @P0 LDS.128 R48, [R2+0x20] ;  /* 0x0000200002300984 */ /* 0x0004680000000c00 */
[----:B------:R2:W1:Y:S02]  /*6c20*/  @P0 LDS.128 R44, [R0+0x30] ;  /* 0x00003000002c0984 */ /* 0x0004640000000c00 */
.L_x_109:
[----:B------:R-:W-:Y:S05]  /*6c30*/  BSYNC B1 ;  /* 0x0000000000017941 */ /* 0x000fea0003800000 */
.L_x_108:
[----:B--2---:R-:W-:Y:S05]  /*6c40*/  VIADD R3, R34, 0x20 ;  /* 0x0000002022037836 */ /* 0x004fea0000000000 */
[----:B------:R-:W-:Y:S04]  /*6c50*/  SHF.R.U32.HI R3, RZ, 0x15, R3 ;  /* 0x00000015ff037819 */ /* 0x000fe80000011603 */
[----:B------:R-:W-:Y:S11]  /*6c60*/  LOP3.LUT P0, RZ, R3, 0x3, R72, 0x48, !PT ;  /* 0x0000000303ff7812 */ /* 0x000ff60007804848 */
[----:B------:R-:W-:Y:S02]  /*6c70*/  @!UPT UIADD3 URZ, UPT, UPT, URZ, URZ, URZ ;  /* 0x000000fffffff290 */ /* 0x000fe4000fffe0ff */
[----:B------:R-:W-:Y:S05]  /*6c80*/  @!P0 BRA `(.L_x_113) ;  /* 0x0000000000408947 */ /* 0x000fea0003800000 */
[----:B------:R-:W2:Y:S01]  /*6c90*/  LDCU.64 UR8, c[0x4][0x70] ;  /* 0x01000e00ff0877ac */ /* 0x000ea20008000a00 */
[----:B------:R-:W-:Y:S01]  /*6ca0*/  MOV R3, 0x0 ;  /* 0x0000000000037802 */ /* 0x000fe20000000f00 */
[----:B-1----:R-:W-:Y:S02]  /*6cb0*/  HFMA2 R12, -RZ, RZ, 0, 5.9604644775390625e-08 ;  /* 0x00000001ff0c7431 */ /* 0x002fe400000001ff */
[----:B------:R-:W-:Y:S02]  /*6cc0*/  IMAD.MOV.U32 R8, RZ, RZ, 0x192 ;  /* 0x00000192ff087424 */ /* 0x000fe400078e00ff */
[----:B------:R-:W-:Y:S01]  /*6cd0*/  IMAD.MOV.U32 R13, RZ, RZ, RZ ;  /* 0x000000ffff0d7224 */ /* 0x000fe200078e00ff */
[----:B------:R-:W1:Y:S01]  /*6ce0*/  LDCU.64 UR6, c[0x4][0x78] ;  /* 0x01000f00ff0677ac */ /* 0x000e620008000a00 */
[----:B------:R-:W3:Y:S01]  /*6cf0*/  LDC.64 R2, c[0x4][R3] ;  /* 0x0100000003027b82 */ /* 0x000ee20000000a00 */
[----:B------:R-:W5:Y:S01]  /*6d00*/  LDCU.64 UR4, c[0x4][0x10] ;  /* 0x01000200ff0477ac */ /* 0x000f620008000a00 */
[----:B--2---:R-:W-:Y:S01]  /*6d10*/  MOV R5, UR9 ;  /* 0x0000000900057c02 */ /* 0x004fe20008000f00 */
[----:B------:R-:W-:Y:S01]  /*6d20*/  IMAD.U32 R4, RZ, RZ, UR8 ;  /* 0x00000008ff047e24 */ /* 0x000fe2000f8e00ff */
[----:B-1----:R-:W-:Y:S01]  /*6d30*/  MOV R7, UR7 ;  /* 0x0000000700077c02 */ /* 0x002fe20008000f00 */
[----:B------:R-:W-:Y:S01]  /*6d40*/  IMAD.U32 R6, RZ, RZ, UR6 ;  /* 0x00000006ff067e24 */ /* 0x000fe2000f8e00ff */
[----:B-----5:R-:W-:Y:S01]  /*6d50*/  MOV R11, UR5 ;  /* 0x00000005000b7c02 */ /* 0x020fe20008000f00 */
[----:B------:R-:W-:Y:S02]  /*6d60*/  IMAD.U32 R10, RZ, RZ, UR4 ;  /* 0x00000004ff0a7e24 */ /* 0x000fe4000f8e00ff */
[----:B------:R-:W-:Y:S07]  /*6d70*/  LEPC R20, `(.L_x_113) ;  /* 0x000000001014794e */ /* 0x000fee0000000000 */
[----:B---34-:R-:W-:Y:S05]  /*6d80*/  CALL.ABS.NOINC R2 ;  /* 0x0000000002007343 */ /* 0x018fea0003c00000 */
.L_x_113:
[----:B----4-:R-:W-:Y:S01]  /*6d90*/  LOP3.LUT R20, R56, 0xffffe000, RZ, 0xc0, !PT ;  /* 0xffffe00038147812 */ /* 0x010fe200078ec0ff */
[----:B------:R-:W-:Y:S05]  /*6da0*/  WARPSYNC.ALL ;  /* 0x0000000000007948 */ /* 0x000fea0003800000 */
[----:B------:R-:W-:Y:S01]  /*6db0*/  R2UR UR4, R34 ;  /* 0x00000000220472ca */ /* 0x000fe200000e0000 */
[----:B-1----:R-:W-:Y:S01]  /*6dc0*/  IMAD.U32 R92, RZ, RZ, UR40 ;  /* 0x00000028ff5c7e24 */ /* 0x002fe2000f8e00ff */
        /* <DEDUP_REMOVED lines=8> */
[----:B------:R-:W1:Y:S10]  /*6e50*/  LDTM.x16 R4, tmem[UR4+0x20] ;  /* 0x00002004000479ee */ /* 0x000e740008240000 */
[----:B------:R-:W-:Y:S02]  /*6e60*/  @P6 LEA R92, R92, UR48, 0x3 ;  /* 0x000000305c5c6c11 */ /* 0x000fe4000f8e18ff */
[----:B------:R-:W-:Y:S03]  /*6e70*/  @P6 SHF.L.U32 R93, R77, 0x1f, RZ ;  /* 0x0000001f4d5d6819 */ /* 0x000fe600000006ff */
[----:B------:R-:W-:Y:S05]  /*6e80*/  @P6 VIADD R92, R92, 0x50 ;  /* 0x000000505c5c6836 */ /* 0x000fea0000000000 */
[----:B------:R-:W-:Y:S02]  /*6e90*/  @P6 PRMT R91, R91, 0x654, R92 ;  /* 0x000006545b5b6816 */ /* 0x000fe4000000005c */
[----:B------:R-:W-:Y:S01]  /*6ea0*/  LEA R92, R43, UR48, 0x3 ;  /* 0x000000302b5c7c11 */ /* 0x000fe2000f8e18ff */
[C---:B-1----:R-:W-:Y:S01]  /*6eb0*/  FMUL R0, R32.reuse, R4 ;  /* 0x0000000420007220 */ /* 0x042fe20000400000 */
        /* <DEDUP_REMOVED lines=79> */
.L_x_115:
[----:B------:R-:W-:Y:S05]  /*73b0*/  BSYNC.RECONVERGENT B0 ;  /* 0x0000000000007941 */ /* 0x000fea0003800200 */
.L_x_114:
        /* <DEDUP_REMOVED lines=13> */
[C---:B------:R-:W-:Y:S01]  /*7490*/  @P1 IMAD R3, R43.reuse, 0x2000, R80 ;  /* 0x000020002b031824 */ /* 0x040fe200078e0250 */
[C---:B------:R-:W-:Y:S01]  /*74a0*/  @P1 LEA R0, R43.reuse, R78, 0xd ;  /* 0x0000004e2b001211 */ /* 0x040fe200078e68ff */
[C---:B------:R-:W-:Y:S02]  /*74b0*/  @P1 IMAD R2, R43.reuse, 0x2000, R79 ;  /* 0x000020002b021824 */ /* 0x040fe400078e024f */
[----:B------:R-:W-:Y:S01]  /*74c0*/  @P1 IMAD R43, R43, 0x2000, R86 ;  /* 0x000020002b2b1824 */ /* 0x000fe200078e0256 */
[----:B------:R-:W-:Y:S06]  /*74d0*/  @P0 BRA `(.L_x_119) ;  /* 0x00000000000c0947 */ /* 0x000fec0003800000 */
[----:B-1----:R-:W-:Y:S04]  /*74e0*/  SHF.L.U32 R5, R77, 0x1f, RZ ;  /* 0x0000001f4d057819 */ /* 0x002fe800000006ff */
[----:B------:R-:W1:Y:S02]  /*74f0*/  SYNCS.PHASECHK.TRANS64.TRYWAIT P0, [R92+URZ+0x30], R5 ;  /* 0x000030055c0075a7 */ /* 0x000e6400080011ff */
[----:B-1----:R-:W-:Y:S05]  /*7500*/  @!P0 BRA `(.L_x_120) ;  /* 0x00000014008c8947 */ /* 0x002fea0003800000 */
.L_x_119:
[----:B------:R-:W-:Y:S05]  /*7510*/  BSYNC B0 ;  /* 0x0000000000007941 */ /* 0x000fea0003800000 */
.L_x_118:
[----:B------:R-:W-:Y:S11]  /*7520*/  ISETP.NE.AND P0, PT, R90, RZ, PT ;  /* 0x000000ff5a00720c */ /* 0x000ff60003f05270 */
[----:B------:R-:W-:Y:S02]  /*7530*/  @!UPT UIADD3 URZ, UPT, UPT, URZ, URZ, URZ ;  /* 0x000000fffffff290 */ /* 0x000fe4000fffe0ff */
[----:B------:R2:W4:Y:S04]  /*7540*/  @P0 LDS.128 R56, [R3] ;  /* 0x0000000003380984 */ /* 0x0005280000000c00 */
[----:B------:R2:W1:Y:S04]  /*7550*/  @P0 LDS.128 R52, [R2+0x10] ;  /* 0x0000100002340984 */ /* 0x0004680000000c00 */
[----:B------:R2:W1:Y:S04]  /*7560*/  @P0 LDS.128 R48, [R0+0x20] ;  /* 0x0000200000300984 */ /* 0x0004680000000c00 */
[----:B------:R2:W1:Y:S02]  /*7570*/  @P0 LDS.128 R44, [R43+0x30] ;  /* 0x000030002b2c0984 */ /* 0x0004640000000c00 */
.L_x_117:
[----:B------:R-:W-:Y:S05]  /*7580*/  BSYNC B1 ;  /* 0x0000000000017941 */ /* 0x000fea0003800000 */
.L_x_116:
        /* <DEDUP_REMOVED lines=21> */
.L_x_121:
[----:B------:R-:W-:Y:S01]  /*76e0*/  ISETP.NE.AND P0, PT, R82, RZ, PT ;  /* 0x000000ff5200720c */ /* 0x000fe20003f05270 */
[----:B------:R-:W-:Y:S05]  /*76f0*/  WARPSYNC.ALL ;  /* 0x0000000000007948 */ /* 0x000fea0003800000 */
[----:B------:R-:W-:Y:S01]  /*7700*/  R2UR UR4, R34 ;  /* 0x00000000220472ca */ /* 0x000fe200000e0000 */
[----:B------:R-:W-:Y:S01]  /*7710*/  BSSY.RECONVERGENT B0, `(.L_x_122) ;  /* 0x000005c000007945 */ /* 0x000fe20003800200 */
[----:B------:R-:W-:Y:S02]  /*7720*/  R2UR UR5, R88 ;  /* 0x00000000580572ca */ /* 0x000fe400000e0000 */
[----:B----4-:R-:W-:Y:S02]  /*7730*/  LOP3.LUT R0, R56, 0xffffe000, RZ, 0xc0, !PT ;  /* 0xffffe00038007812 */ /* 0x010fe400078ec0ff */
[----:B------:R-:W-:Y:S02]  /*7740*/  LOP3.LUT R2, R57, 0xffffe000, RZ, 0xc0, !PT ;  /* 0xffffe00039027812 */ /* 0x000fe400078ec0ff */
[----:B------:R-:W-:Y:S02]  /*7750*/  LOP3.LUT R3, R58, 0xffffe000, RZ, 0xc0, !PT ;  /* 0xffffe0003a037812 */ /* 0x000fe400078ec0ff */
[----:B------:R-:W-:Y:S02]  /*7760*/  LOP3.LUT R20, R59, 0xffffe000, RZ, 0xc0, !PT ;  /* 0xffffe0003b147812 */ /* 0x000fe400078ec0ff */
[----:B-1----:R-:W-:Y:S01]  /*7770*/  LOP3.LUT R21, R52, 0xffffe000, RZ, 0xc0, !PT ;  /* 0xffffe00034157812 */ /* 0x002fe200078ec0ff */
[----:B------:R-:W1:Y:S01]  /*7780*/  LDTM.x16 R4, tmem[UR4+0x30] ;  /* 0x00003004000479ee */ /* 0x000e620008240000 */
[----:B------:R-:W-:Y:S01]  /*7790*/  LOP3.LUT R36, R53, 0xffffe000, RZ, 0xc0, !PT ;  /* 0xffffe00035247812 */ /* 0x000fe200078ec0ff */
[----:B------:R-:W-:Y:S01]  /*77a0*/  UIADD3 UR5, UPT, UPT, UR5, 0xc0, URZ ;  /* 0x000000c005057890 */ /* 0x000fe2000fffe0ff */
[----:B------:R-:W-:Y:S01]  /*77b0*/  LOP3.LUT R37, R54, 0xffffe000, RZ, 0xc0, !PT ;  /* 0xffffe00036257812 */ /* 0x000fe200078ec0ff */
[----:B------:R-:W-:Y:S01]  /*77c0*/  NOP ;  /* 0x0000000000007918 */ /* 0x000fe20000000000 */
[----:B------:R-:W-:Y:S01]  /*77d0*/  LOP3.LUT R38, R55, 0xffffe000, RZ, 0xc0, !PT ;  /* 0xffffe00037267812 */ /* 0x000fe200078ec0ff */
[----:B------:R-:W-:Y:S01]  /*77e0*/  UPRMT UR5, UR37, 0x654, UR5 ;  /* 0x0000065425057896 */ /* 0x000fe20008000005 */
[----:B------:R-:W-:Y:S02]  /*77f0*/  LOP3.LUT R39, R48, 0xffffe000, RZ, 0xc0, !PT ;  /* 0xffffe00030277812 */ /* 0x000fe400078ec0ff */
[----:B------:R-:W-:Y:S02]  /*7800*/  LOP3.LUT R40, R49, 0xffffe000, RZ, 0xc0, !PT ;  /* 0xffffe00031287812 */ /* 0x000fe400078ec0ff */
[----:B------:R-:W-:Y:S02]  /*7810*/  LOP3.LUT R41, R50, 0xffffe000, RZ, 0xc0, !PT ;  /* 0xffffe00032297812 */ /* 0x000fe400078ec0ff */
[----:B------:R-:W-:Y:S02]  /*7820*/  LOP3.LUT R42, R51, 0xffffe000, RZ, 0xc0, !PT ;  /* 0xffffe000332a7812 */ /* 0x000fe400078ec0ff */
[----:B-1----:R-:W-:Y:S01]  /*7830*/  SYNCS.ARRIVE.TRANS64.RED.A1T0 RZ, [UR5], RZ ;  /* 0x000000ffffff79a7 */ /* 0x002fe20008100405 */
[----:B------:R-:W-:Y:S02]  /*7840*/  LOP3.LUT R43, R44, 0xffffe000, RZ, 0xc0, !PT ;  /* 0xffffe0002c2b7812 */ /* 0x000fe400078ec0ff */
[----:B------:R-:W-:Y:S02]  /*7850*/  LOP3.LUT R44, R45, 0xffffe000, RZ, 0xc0, !PT ;  /* 0xffffe0002d2c7812 */ /* 0x000fe400078ec0ff */
[----:B------:R-:W-:Y:S02]  /*7860*/  LOP3.LUT R45, R46, 0xffffe000, RZ, 0xc0, !PT ;  /* 0xffffe0002e2d7812 */ /* 0x000fe400078ec0ff */
[----:B------:R-:W-:Y:S01]  /*7870*/  LOP3.LUT R46, R47, 0xffffe000, RZ, 0xc0, !PT ;  /* 0xffffe0002f2e7812 */ /* 0x000fe200078ec0ff */
[C---:B------:R-:W-:Y:S01]  /*7880*/  FMUL R4, R32.reuse, R4 ;  /* 0x0000000420047220 */ /* 0x040fe20000400000 */
[C---:B------:R-:W-:Y:S01]  /*7890*/  FMUL R5, R32.reuse, R5 ;  /* 0x0000000520057220 */ /* 0x040fe20000400000 */
[C---:B------:R-:W-:Y:S01]  /*78a0*/  FMUL R6, R32.reuse, R6 ;  /* 0x0000000620067220 */ /* 0x040fe20000400000 */
[C---:B------:R-:W-:Y:S01]  /*78b0*/  FMUL R7, R32.reuse, R7 ;  /* 0x0000000720077220 */ /* 0x040fe20000400000 */
[C---:B------:R-:W-:Y:S01]  /*78c0*/  FFMA R4, R35.reuse, R0, R4 ;  /* 0x0000000023047223 */ /* 0x040fe20000000004 */
[C---:B------:R-:W-:Y:S01]  /*78d0*/  FFMA R5, R35.reuse, R2, R5 ;  /* 0x0000000223057223 */ /* 0x040fe20000000005 */
[C---:B------:R-:W-:Y:S01]  /*78e0*/  FFMA R6, R35.reuse, R3, R6 ;  /* 0x0000000323067223 */ /* 0x040fe20000000006 */
[C---:B------:R-:W-:Y:S01]  /*78f0*/  FFMA R7, R35.reuse, R20, R7 ;  /* 0x0000001423077223 */ /* 0x040fe20000000007 */
[C---:B------:R-:W-:Y:S01]  /*7900*/  FMUL R8, R32.reuse, R8 ;  /* 0x0000000820087220 */ /* 0x040fe20000400000 */
        /* <DEDUP_REMOVED lines=9> */
[----:B------:R-:W-:Y:S01]  /*79a0*/  F2FP.TF32.F32.PACK_B R7, R7 ;  /* 0x00000007ff07723e */ /* 0x000fe200024050ff */
[C---:B------:R-:W-:Y:S01]  /*79b0*/  FFMA R11, R35.reuse, R38, R11 ;  /* 0x00000026230b7223 */ /* 0x040fe2000000000b */
[C---:B------:R-:W-:Y:S01]  /*79c0*/  FMUL R12, R32.reuse, R12 ;  /* 0x0000000c200c7220 */ /* 0x040fe20000400000 */
[----:B------:R-:W-:Y:S01]  /*79d0*/  F2FP.TF32.F32.PACK_B R8, R8 ;  /* 0x00000008ff08723e */ /* 0x000fe200024050ff */
[C---:B------:R-:W-:Y:S01]  /*79e0*/  FMUL R13, R32.reuse, R13 ;  /* 0x0000000d200d7220 */ /* 0x040fe20000400000 */
[----:B------:R1:W-:Y:S01]  /*79f0*/  STS.128 [R80+0x6000], R4 ;  /* 0x0060000450007388 */ /* 0x0003e20000000c00 */
        /* <DEDUP_REMOVED lines=8> */
[C---:B------:R-:W-:Y:S01]  /*7a80*/  FFMA R15, R35.reuse, R42, R15 ;  /* 0x0000002a230f7223 */ /* 0x040fe2000000000f */
[C---:B------:R-:W-:Y:S01]  /*7a90*/  FMUL R16, R32.reuse, R16 ;  /* 0x0000001020107220 */ /* 0x040fe20000400000 */
[----:B------:R-:W-:Y:S01]  /*7aa0*/  F2FP.TF32.F32.PACK_B R12, R12 ;  /* 0x0000000cff0c723e */ /* 0x000fe200024050ff */
[----:B------:R1:W-:Y:S01]  /*7ab0*/  STS.128 [R79+0x6010], R8 ;  /* 0x006010084f007388 */ /* 0x0003e20000000c00 */
[C---:B------:R-:W-:Y:S01]  /*7ac0*/  FMUL R17, R32.reuse, R17 ;  /* 0x0000001120117220 */ /* 0x040fe20000400000 */
[C---:B------:R-:W-:Y:S01]  /*7ad0*/  FMUL R18, R32.reuse, R18 ;  /* 0x0000001220127220 */ /* 0x040fe20000400000 */
[----:B------:R-:W-:Y:S01]  /*7ae0*/  FMUL R19, R32, R19 ;  /* 0x0000001320137220 */ /* 0x000fe20000400000 */
[----:B------:R-:W-:Y:S01]  /*7af0*/  F2FP.TF32.F32.PACK_B R13, R13 ;  /* 0x0000000dff0d723e */ /* 0x000fe200024050ff */
[C---:B------:R-:W-:Y:S01]  /*7b00*/  FFMA R16, R35.reuse, R43, R16 ;  /* 0x0000002b23107223 */ /* 0x040fe20000000010 */
[----:B------:R-:W-:Y:S01]  /*7b10*/  F2FP.TF32.F32.PACK_B R14, R14 ;  /* 0x0000000eff0e723e */ /* 0x000fe200024050ff */
[C---:B------:R-:W-:Y:S01]  /*7b20*/  FFMA R17, R35.reuse, R44, R17 ;  /* 0x0000002c23117223 */ /* 0x040fe20000000011 */
[----:B------:R-:W-:Y:S01]  /*7b30*/  F2FP.TF32.F32.PACK_B R15, R15 ;  /* 0x0000000fff0f723e */ /* 0x000fe200024050ff */
[C---:B------:R-:W-:Y:S01]  /*7b40*/  FFMA R18, R35.reuse, R45, R18 ;  /* 0x0000002d23127223 */ /* 0x040fe20000000012 */
[----:B------:R-:W-:Y:S01]  /*7b50*/  FFMA R19, R35, R46, R19 ;  /* 0x0000002e23137223 */ /* 0x000fe20000000013 */
[----:B------:R-:W-:Y:S02]  /*7b60*/  F2FP.TF32.F32.PACK_B R16, R16 ;  /* 0x00000010ff10723e */ /* 0x000fe400024050ff */
[----:B------:R1:W-:Y:S01]  /*7b70*/  STS.128 [R78+0x6020], R12 ;  /* 0x0060200c4e007388 */ /* 0x0003e20000000c00 */
[----:B------:R-:W-:Y:S02]  /*7b80*/  F2FP.TF32.F32.PACK_B R17, R17 ;  /* 0x00000011ff11723e */ /* 0x000fe400024050ff */
        /* <DEDUP_REMOVED lines=20> */
.L_x_123:
[----:B------:R-:W-:Y:S05]  /*7cd0*/  BSYNC.RECONVERGENT B0 ;  /* 0x0000000000007941 */ /* 0x000fea0003800200 */
.L_x_122:
[----:B------:R-:W-:Y:S01]  /*7ce0*/  BAR.SYNC.DEFER_BLOCKING 0x1, 0x80 ;  /* 0x0042000000007b1d */ /* 0x000fe20000010000 */
[----:B------:R-:W-:Y:S01]  /*7cf0*/  UISETP.NE.AND UP0, UPT, UR49, -0x4, UPT ;  /* 0xfffffffc3100788c */ /* 0x000fe2000bf05270 */
[----:B------:R-:W-:Y:S08]  /*7d00*/  IADD3 R0, PT, PT, R30, 0x1, RZ ;  /* 0x000000011e007810 */ /* 0x000ff00007ffe0ff */
[----:B------:R-:W-:Y:S05]  /*7d10*/  BRA.U !UP0, `(.L_x_124) ;  /* 0x0000000108287547 */ /* 0x000fea000b800000 */
[----:B------:R-:W-:Y:S01]  /*7d20*/  ISETP.NE.AND P0, PT, R87, RZ, PT ;  /* 0x000000ff5700720c */ /* 0x000fe20003f05270 */
[----:B------:R-:W-:Y:S01]  /*7d30*/  IMAD.U32 R3, RZ, RZ, UR51 ;  /* 0x00000033ff037e24 */ /* 0x000fe2000f8e00ff */
[----:B------:R-:W-:Y:S01]  /*7d40*/  UIADD3 UR51, UPT, UPT, UR51, 0x1, URZ ;  /* 0x0000000133337890 */ /* 0x000fe2000fffe0ff */
[----:B------:R-:W-:Y:S03]  /*7d50*/  IMAD.U32 R2, RZ, RZ, UR37 ;  /* 0x00000025ff027e24 */ /* 0x000fe6000f8e00ff */
[----:B------:R-:W-:Y:S04]  /*7d60*/  UISETP.NE.AND UP0, UPT, UR51, 0x4, UPT ;  /* 0x000000043300788c */ /* 0x000fe8000bf05270 */
[----:B------:R-:W-:Y:S03]  /*7d70*/  USEL UR51, UR51, URZ, UP0 ;  /* 0x000000ff33337287 */ /* 0x000fe60008000000 */
[----:B------:R-:W-:Y:S05]  /*7d80*/  @P0 LEA R3, R3, UR48, 0x3 ;  /* 0x0000003003030c11 */ /* 0x000fea000f8e18ff */
[----:B------:R-:W-:Y:S05]  /*7d90*/  @P0 VIADD R3, R3, 0x50 ;  /* 0x0000005003030836 */ /* 0x000fea0000000000 */
[----:B------:R-:W-:Y:S04]  /*7da0*/  @P0 PRMT R2, R2, 0x654, R3 ;  /* 0x0000065402020816 */ /* 0x000fe80000000003 */
[----:B------:R2:W-:Y:S03]  /*7db0*/  @P0 SYNCS.ARRIVE.TRANS64.RED.A1T0 RZ, [R2+URZ], RZ ;  /* 0x000000ff02ff09a7 */ /* 0x0005e600081004ff */
.L_x_124:
[----:B------:R-:W-:Y:S01]  /*7dc0*/  ISETP.NE.AND P2, PT, R83, RZ, PT ;  /* 0x000000ff5300720c */ /* 0x000fe20003f45270 */
[----:B------:R-:W-:Y:S01]  /*7dd0*/  UIADD3 UR49, UPT, UPT, UR49, 0x4, URZ ;  /* 0x0000000431317890 */ /* 0x000fe2000fffe0ff */
[----:B------:R-:W-:Y:S01]  /*7de0*/  ISETP.NE.AND P0, PT, R85, 0x2, PT ;  /* 0x000000025500780c */ /* 0x000fe20003f05270 */
[----:B------:R-:W-:Y:S01]  /*7df0*/  IMAD.IADD R20, R29, 0x1, R66 ;  /* 0x000000011d147824 */ /* 0x000fe200078e0242 */
[----:B------:R-:W-:Y:S01]  /*7e00*/  ISETP.NE.AND P1, PT, R0, 0x4, PT ;  /* 0x000000040000780c */ /* 0x000fe20003f25270 */
[----:B------:R-:W-:Y:S01]  /*7e10*/  IMAD.IADD R21, R31, 0x1, R68 ;  /* 0x000000011f157824 */ /* 0x000fe200078e0244 */
[----:B--2---:R-:W-:Y:S02]  /*7e20*/  SEL R2, RZ, 0x1, P0 ;  /* 0x00000001ff027807 */ /* 0x004fe40000000000 */
[----:B------:R-:W-:Y:S02]  /*7e30*/  SEL R3, RZ, 0x1, P1 ;  /* 0x00000001ff037807 */ /* 0x000fe40000800000 */
[----:B------:R-:W-:Y:S02]  /*7e40*/  LOP3.LUT R75, R75, R2, RZ, 0x3c, !PT ;  /* 0x000000024b4b7212 */ /* 0x000fe400078e3cff */
[----:B------:R-:W-:Y:S02]  /*7e50*/  LOP3.LUT R76, R76, R3, RZ, 0x3c, !PT ;  /* 0x000000034c4c7212 */ /* 0x000fe400078e3cff */
[----:B------:R-:W-:Y:S02]  /*7e60*/  @P2 R2UR UR36, R74 ;  /* 0x000000004a2422ca */ /* 0x000fe400000e0000 */
[----:B------:R-:W-:Y:S02]  /*7e70*/  SEL R85, R85, RZ, P0 ;  /* 0x000000ff55557207 */ /* 0x000fe40000000000 */
[----:B------:R-:W-:Y:S01]  /*7e80*/  SEL R30, R0, RZ, P1 ;  /* 0x000000ff001e7207 */ /* 0x000fe20000800000 */
[----:B------:R-:W-:Y:S10]  /*7e90*/  @P2 BRA `(.L_x_125) ;  /* 0xffffffcc00502947 */ /* 0x000ff4000383ffff */
[----:B------:R-:W-:-:S09]  /*7ea0*/  UISETP.NE.AND UP0, UPT, UR50, URZ, UPT ;  /* 0x000000ff3200728c */ /* 0x000fd2000bf05270 */
[----:B------:R-:W-:Y:S05]  /*7eb0*/  BRA.U !UP0, `(.L_x_126) ;  /* 0x0000000108487547 */ /* 0x000fea000b800000 */
[----:B------:R-:W2:Y:S02]  /*7ec0*/  LDCU.64 UR4, c[0x0][0x890] ;  /* 0x00011200ff0477ac */ /* 0x000ea40008000a00 */
[----:B--2---:R-:W-:-:S04]  /*7ed0*/  UISETP.NE.U32.AND UP0, UPT, UR4, URZ, UPT ;  /* 0x000000ff0400728c */ /* 0x004fc8000bf05070 */
[----:B------:R-:W-:-:S09]  /*7ee0*/  UISETP.NE.AND.EX UP0, UPT, UR5, URZ, UPT, UP0 ;  /* 0x000000ff0500728c */ /* 0x000fd2000bf05300 */
[----:B------:R-:W-:Y:S05]  /*7ef0*/  BRA.U UP0, `(.L_x_127) ;  /* 0x00000001000c7547 */ /* 0x000fea000b800000 */
[----:B------:R-:W-:-:S13]  /*7f00*/  FSETP.NEU.AND P0, PT, R35, RZ, PT ;  /* 0x000000ff2300720b */ /* 0x000fda0003f0d000 */
[----:B------:R-:W-:Y:S05]  /*7f10*/  @!P0 EXIT ;  /* 0x000000000000894d */ /* 0x000fea0003800000 */
[----:B------:R-:W-:Y:S05]  /*7f20*/  BRA `(.L_x_126) ;  /* 0x00000000002c7947 */ /* 0x000fea0003800000 */
.L_x_127:
[----:B------:R-:W-:Y:S01]  /*7f30*/  ISETP.NE.AND P0, PT, R84, RZ, PT ;  /* 0x000000ff5400720c */ /* 0x000fe20003f05270 */
[----:B------:R-:W-:-:S12]  /*7f40*/  BSSY.RECONVERGENT B0, `(.L_x_126) ;  /* 0x0000009000007945 */ /* 0x000fd80003800200 */
[----:B------:R-:W-:Y:S05]  /*7f50*/  @P0 BRA `(.L_x_128) ;  /* 0x0000000000140947 */ /* 0x000fea0003800000 */
[----:B------:R-:W2:Y:S02]  /*7f60*/  LDCU.64 UR4, c[0x0][0x888] ;  /* 0x00011100ff0477ac */ /* 0x000ea40008000a00 */
[----:B--2---:R-:W-:-:S04]  /*7f70*/  ISETP.NE.U32.AND P0, PT, RZ, UR4, PT ;  /* 0x00000004ff007c0c */ /* 0x004fc8000bf05070 */
[----:B------:R-:W-:-:S13]  /*7f80*/  ISETP.NE.AND.EX P0, PT, RZ, UR5, PT, P0 ;  /* 0x00000005ff007c0c */ /* 0x000fda000bf05300 */
[----:B------:R-:W-:Y:S05]  /*7f90*/  @!P0 EXIT ;  /* 0x000000000000894d */ /* 0x000fea0003800000 */
[----:B------:R-:W-:Y:S05]  /*7fa0*/  BRA `(.L_x_129) ;  /* 0x0000000000087947 */ /* 0x000fea0003800000 */
.L_x_128:
[----:B------:R-:W-:-:S13]  /*7fb0*/  FSETP.NEU.AND P0, PT, R35, RZ, PT ;  /* 0x000000ff2300720b */ /* 0x000fda0003f0d000 */
[----:B------:R-:W-:Y:S05]  /*7fc0*/  @!P0 EXIT ;  /* 0x000000000000894d */ /* 0x000fea0003800000 */
.L_x_129:
[----:B------:R-:W-:Y:S05]  /*7fd0*/  BSYNC.RECONVERGENT B0 ;  /* 0x0000000000007941 */ /* 0x000fea0003800200 */
.L_x_126:
[----:B------:R-:W-:Y:S01]  /*7fe0*/  ULEA UR4, UR51, UR48, 0x3 ;  /* 0x0000003033047291 */ /* 0x000fe2000f8e18ff */
[----:B------:R-:W-:-:S04]  /*7ff0*/  DEPBAR.LE SB0, 0x0 ;  /* 0x000080000000791a */ /* 0x000fc80000000000 */
[----:B------:R-:W-:-:S04]  /*8000*/  UIADD3 UR4, UPT, UPT, UR4, 0x50, URZ ;  /* 0x0000005004047890 */ /* 0x000fc8000fffe0ff */
[----:B------:R-:W-:-:S09]  /*8010*/  UPRMT UR4, UR37, 0x654, UR4 ;  /* 0x0000065425047896 */ /* 0x000fd20008000004 */
[----:B------:R-:W-:Y:S01]  /*8020*/  SYNCS.ARRIVE.TRANS64.RED.A1T0 RZ, [UR4], RZ ;  /* 0x000000ffffff79a7 */ /* 0x000fe20008100404 */
[----:B------:R-:W-:Y:S05]  /*8030*/  EXIT ;  /* 0x000000000000794d */ /* 0x000fea0003800000 */
.L_x_19:
[----:B--2---:R2:W1:Y:S02]  /*8040*/  SYNCS.PHASECHK.TRANS64.TRYWAIT P0, [R3+URZ+0xf0], R2 ;  /* 0x0000f002030075a7 */ /* 0x00446400080011ff */
[----:B-1----:R-:W-:Y:S05]  /*8050*/  @!P0 NANOSLEEP.SYNCS 0x989680 ;  /* 0x009896800000895d */ /* 0x002fea0003900000 */
[----:B------:R-:W1:Y:S02]  /*8060*/  @!P0 SYNCS.PHASECHK.TRANS64 P0, [R3+URZ+0xf0], R2 ;  /* 0x0000f002030085a7 */ /* 0x000e6400080010ff */
[----:B-1----:R-:W-:Y:S05]  /*8070*/  @!P0 BRA `(.L_x_19) ;  /* 0xfffffffc00f08947 */ /* 0x002fea000383ffff */
[----:B------:R-:W-:Y:S05]  /*8080*/  BRA `(.L_x_130) ;  /* 0xffffff9400507947 */ /* 0x000fea000383ffff */
.L_x_22:
[----:B-1----:R-:W-:-:S07]  /*8090*/  MOV R2, UR33 ;  /* 0x0000002100027c02 */ /* 0x002fce0008000f00 */
.L_x_131:
[----:B-1----:R1:W2:Y:S02]  /*80a0*/  SYNCS.PHASECHK.TRANS64.TRYWAIT P0, [R2+URZ+0x18], R5 ;  /* 0x00001805020075a7 */ /* 0x0022a400080011ff */
[----:B--2---:R-:W-:Y:S05]  /*80b0*/  @!P0 NANOSLEEP.SYNCS 0x989680 ;  /* 0x009896800000895d */ /* 0x004fea0003900000 */
[----:B------:R-:W2:Y:S02]  /*80c0*/  @!P0 SYNCS.PHASECHK.TRANS64 P0, [R2+URZ+0x18], R5 ;  /* 0x00001805020085a7 */ /* 0x000ea400080010ff */
[----:B--2---:R-:W-:Y:S05]  /*80d0*/  @!P0 BRA `(.L_x_131) ;  /* 0xfffffffc00f08947 */ /* 0x004fea000383ffff */
[----:B------:R-:W-:Y:S05]  /*80e0*/  BRA `(.L_x_21) ;  /* 0xffffff9400a07947 */ /* 0x000fea000383ffff */
.L_x_28:
[----:B-1----:R-:W-:-:S07]  /*80f0*/  MOV R2, UR17 ;  /* 0x0000001100027c02 */ /* 0x002fce0008000f00 */
.L_x_132:
[----:B-1----:R1:W2:Y:S02]  /*8100*/  SYNCS.PHASECHK.TRANS64.TRYWAIT P0, [R2+URZ+0x18], R5 ;  /* 0x00001805020075a7 */ /* 0x0022a400080011ff */
[----:B--2---:R-:W-:Y:S05]  /*8110*/  @!P0 NANOSLEEP.SYNCS 0x989680 ;  /* 0x009896800000895d */ /* 0x004fea0003900000 */
[----:B------:R-:W2:Y:S02]  /*8120*/  @!P0 SYNCS.PHASECHK.TRANS64 P0, [R2+URZ+0x18], R5 ;  /* 0x00001805020085a7 */ /* 0x000ea400080010ff */
[----:B--2---:R-:W-:Y:S05]  /*8130*/  @!P0 BRA `(.L_x_132) ;  /* 0xfffffffc00f08947 */ /* 0x004fea000383ffff */
[----:B------:R-:W-:Y:S05]  /*8140*/  BRA `(.L_x_27) ;  /* 0xffffff9800487947 */ /* 0x000fea000383ffff */
.L_x_32:
[----:B-1----:R1:W2:Y:S02]  /*8150*/  SYNCS.PHASECHK.TRANS64.TRYWAIT P0, [R2+URZ+0x80], R3 ;  /* 0x00008003020075a7 */ /* 0x0022a400080011ff */
[----:B--2---:R-:W-:Y:S05]  /*8160*/  @!P0 NANOSLEEP.SYNCS 0x989680 ;  /* 0x009896800000895d */ /* 0x004fea0003900000 */
[----:B------:R-:W2:Y:S02]  /*8170*/  @!P0 SYNCS.PHASECHK.TRANS64 P0, [R2+URZ+0x80], R3 ;  /* 0x00008003020085a7 */ /* 0x000ea400080010ff */
[----:B--2---:R-:W-:Y:S05]  /*8180*/  @!P0 BRA `(.L_x_32) ;  /* 0xfffffffc00f08947 */ /* 0x004fea000383ffff */
[----:B------:R-:W-:Y:S05]  /*8190*/  BRA `(.L_x_133) ;  /* 0xffffff9800d87947 */ /* 0x000fea000383ffff */
.L_x_36:
[----:B----4-:R-:W-:-:S07]  /*81a0*/  MOV R0, UR5 ;  /* 0x0000000500007c02 */ /* 0x010fce0008000f00 */
.L_x_134:
[----:B-1----:R1:W2:Y:S02]  /*81b0*/  SYNCS.PHASECHK.TRANS64.TRYWAIT P0, [R0+URZ], R3 ;  /* 0x00000003000075a7 */ /* 0x0022a400080011ff */
[----:B--2---:R-:W-:Y:S05]  /*81c0*/  @!P0 NANOSLEEP.SYNCS 0x989680 ;  /* 0x009896800000895d */ /* 0x004fea0003900000 */
[----:B------:R-:W2:Y:S02]  /*81d0*/  @!P0 SYNCS.PHASECHK.TRANS64 P0, [R0+URZ], R3 ;  /* 0x00000003000085a7 */ /* 0x000ea400080010ff */
[----:B--2---:R-:W-:Y:S05]  /*81e0*/  @!P0 BRA `(.L_x_134) ;  /* 0xfffffffc00f08947 */ /* 0x004fea000383ffff */
[----:B------:R-:W-:Y:S05]  /*81f0*/  BRA `(.L_x_135) ;  /* 0xffffffa000487947 */ /* 0x000fea000383ffff */
.L_x_37:
[----:B----4-:R-:W-:-:S07]  /*8200*/  MOV R0, UR5 ;  /* 0x0000000500007c02 */ /* 0x010fce0008000f00 */
.L_x_136:
[----:B-1----:R1:W2:Y:S02]  /*8210*/  SYNCS.PHASECHK.TRANS64.TRYWAIT P0, [R0+URZ], R3 ;  /* 0x00000003000075a7 */ /* 0x0022a400080011ff */
[----:B--2---:R-:W-:Y:S05]  /*8220*/  @!P0 NANOSLEEP.SYNCS 0x989680 ;  /* 0x009896800000895d */ /* 0x004fea0003900000 */
[----:B------:R-:W2:Y:S02]  /*8230*/  @!P0 SYNCS.PHASECHK.TRANS64 P0, [R0+URZ], R3 ;  /* 0x00000003000085a7 */ /* 0x000ea400080010ff */
[----:B--2---:R-:W-:Y:S05]  /*8240*/  @!P0 BRA `(.L_x_136) ;  /* 0xfffffffc00f08947 */ /* 0x004fea000383ffff */
[----:B------:R-:W-:Y:S05]  /*8250*/  BRA `(.L_x_137) ;  /* 0xffffffa000547947 */ /* 0x000fea000383ffff */
.L_x_40:
[----:B-1----:R1:W2:Y:S02]  /*8260*/  SYNCS.PHASECHK.TRANS64.TRYWAIT P0, [R0+URZ+0xe0], R5 ;  /* 0x0000e005000075a7 */ /* 0x0022a400080011ff */
[----:B--2---:R-:W-:Y:S05]  /*8270*/  @!P0 NANOSLEEP.SYNCS 0x989680 ;  /* 0x009896800000895d */ /* 0x004fea0003900000 */
[----:B------:R-:W2:Y:S02]  /*8280*/  @!P0 SYNCS.PHASECHK.TRANS64 P0, [R0+URZ+0xe0], R5 ;  /* 0x0000e005000085a7 */ /* 0x000ea400080010ff */
[----:B--2---:R-:W-:Y:S05]  /*8290*/  @!P0 BRA `(.L_x_40) ;  /* 0xfffffffc00f08947 */ /* 0x004fea000383ffff */
[----:B------:R-:W-:Y:S05]  /*82a0*/  BRA `(.L_x_138) ;  /* 0xffffffa000b07947 */ /* 0x000fea000383ffff */
.L_x_41:
[----:B------:R-:W-:-:S07]  /*82b0*/  MOV R0, UR5 ;  /* 0x0000000500007c02 */ /* 0x000fce0008000f00 */
.L_x_139:
[----:B-1----:R1:W2:Y:S02]  /*82c0*/  SYNCS.PHASECHK.TRANS64.TRYWAIT P0, [R0+URZ+0x90], R5 ;  /* 0x00009005000075a7 */ /* 0x0022a400080011ff */
[----:B--2---:R-:W-:Y:S05]  /*82d0*/  @!P0 NANOSLEEP.SYNCS 0x989680 ;  /* 0x009896800000895d */ /* 0x004fea0003900000 */
[----:B------:R-:W2:Y:S02]  /*82e0*/  @!P0 SYNCS.PHASECHK.TRANS64 P0, [R0+URZ+0x90], R5 ;  /* 0x00009005000085a7 */ /* 0x000ea400080010ff */
[----:B--2---:R-:W-:Y:S05]  /*82f0*/  @!P0 BRA `(.L_x_139) ;  /* 0xfffffffc00f08947 */ /* 0x004fea000383ffff */
[----:B------:R-:W-:Y:S05]  /*8300*/  BRA `(.L_x_140) ;  /* 0xffffffa000c07947 */ /* 0x000fea000383ffff */
.L_x_42:
[----:B-1----:R1:W2:Y:S02]  /*8310*/  SYNCS.PHASECHK.TRANS64.TRYWAIT P1, [R0+URZ+0x80], R5 ;  /* 0x00008005000075a7 */ /* 0x0022a400080211ff */
[----:B--2---:R-:W-:Y:S05]  /*8320*/  @!P1 NANOSLEEP.SYNCS 0x989680 ;  /* 0x009896800000995d */ /* 0x004fea0003900000 */
[----:B------:R-:W2:Y:S02]  /*8330*/  @!P1 SYNCS.PHASECHK.TRANS64 P1, [R0+URZ+0x80], R5 ;  /* 0x00008005000095a7 */ /* 0x000ea400080210ff */
[----:B--2---:R-:W-:Y:S05]  /*8340*/  @!P1 BRA `(.L_x_42) ;  /* 0xfffffffc00f09947 */ /* 0x004fea000383ffff */
[----:B------:R-:W-:Y:S05]  /*8350*/  BRA `(.L_x_141) ;  /* 0xffffffa000f07947 */ /* 0x000fea000383ffff */
.L_x_45:
[----:B------:R-:W-:-:S07]  /*8360*/  MOV R0, UR5 ;  /* 0x0000000500007c02 */ /* 0x000fce0008000f00 */
.L_x_142:
[----:B-1----:R1:W2:Y:S02]  /*8370*/  SYNCS.PHASECHK.TRANS64.TRYWAIT P0, [R0+URZ+0x90], R3 ;  /* 0x00009003000075a7 */ /* 0x0022a400080011ff */
[----:B--2---:R-:W-:Y:S05]  /*8380*/  @!P0 NANOSLEEP.SYNCS 0x989680 ;  /* 0x009896800000895d */ /* 0x004fea0003900000 */
[----:B------:R-:W2:Y:S02]  /*8390*/  @!P0 SYNCS.PHASECHK.TRANS64 P0, [R0+URZ+0x90], R3 ;  /* 0x00009003000085a7 */ /* 0x000ea400080010ff */
[----:B--2---:R-:W-:Y:S05]  /*83a0*/  @!P0 BRA `(.L_x_142) ;  /* 0xfffffffc00f08947 */ /* 0x004fea000383ffff */
[----:B------:R-:W-:Y:S05]  /*83b0*/  BRA `(.L_x_44) ;  /* 0xffffffa400447947 */ /* 0x000fea000383ffff */
.L_x_52:
[----:B-1----:R1:W2:Y:S02]  /*83c0*/  SYNCS.PHASECHK.TRANS64.TRYWAIT P1, [R0+URZ+0x80], R5 ;  /* 0x00008005000075a7 */ /* 0x0022a400080211ff */
[----:B--2---:R-:W-:Y:S05]  /*83d0*/  @!P1 NANOSLEEP.SYNCS 0x989680 ;  /* 0x009896800000995d */ /* 0x004fea0003900000 */
[----:B------:R-:W2:Y:S02]  /*83e0*/  @!P1 SYNCS.PHASECHK.TRANS64 P1, [R0+URZ+0x80], R5 ;  /* 0x00008005000095a7 */ /* 0x000ea400080210ff */
[----:B--2---:R-:W-:Y:S05]  /*83f0*/  @!P1 BRA `(.L_x_52) ;  /* 0xfffffffc00f09947 */ /* 0x004fea000383ffff */
[----:B------:R-:W-:Y:S05]  /*8400*/  BRA `(.L_x_143) ;  /* 0xffffffa800b47947 */ /* 0x000fea000383ffff */
.L_x_53:
[----:B------:R-:W-:-:S07]  /*8410*/  MOV R3, UR7 ;  /* 0x0000000700037c02 */ /* 0x000fce0008000f00 */
.L_x_144:
[----:B-1----:R1:W2:Y:S02]  /*8420*/  SYNCS.PHASECHK.TRANS64.TRYWAIT P0, [R3+URZ+0xc0], R0 ;  /* 0x0000c000030075a7 */ /* 0x0022a400080011ff */
[----:B--2---:R-:W-:Y:S05]  /*8430*/  @!P0 NANOSLEEP.SYNCS 0x989680 ;  /* 0x009896800000895d */ /* 0x004fea0003900000 */
[----:B------:R-:W2:Y:S02]  /*8440*/  @!P0 SYNCS.PHASECHK.TRANS64 P0, [R3+URZ+0xc0], R0 ;  /* 0x0000c000030085a7 */ /* 0x000ea400080010ff */
[----:B--2---:R-:W-:Y:S05]  /*8450*/  @!P0 BRA `(.L_x_144) ;  /* 0xfffffffc00f08947 */ /* 0x004fea000383ffff */
[----:B------:R-:W-:Y:S05]  /*8460*/  BRA `(.L_x_145) ;  /* 0xffffffa800ec7947 */ /* 0x000fea000383ffff */
.L_x_56:
[----:B------:R-:W-:Y:S07]  /*8470*/  MOV R0, UR6 ;  /* 0x0000000600007c02 */ /* 0x000fee0008000f00 */
.L_x_146:
[----:B-1----:R1:W2:Y:S02]  /*8480*/  SYNCS.PHASECHK.TRANS64.TRYWAIT P0, [R0+URZ], R3 ;  /* 0x00000003000075a7 */ /* 0x0022a400080011ff */
[----:B--2---:R-:W-:Y:S05]  /*8490*/  @!P0 NANOSLEEP.SYNCS 0x989680 ;  /* 0x009896800000895d */ /* 0x004fea0003900000 */
[----:B------:R-:W2:Y:S02]  /*84a0*/  @!P0 SYNCS.PHASECHK.TRANS64 P0, [R0+URZ], R3 ;  /* 0x00000003000085a7 */ /* 0x000ea400080010ff */
[----:B--2---:R-:W-:Y:S05]  /*84b0*/  @!P0 BRA `(.L_x_146) ;  /* 0xfffffffc00f08947 */ /* 0x004fea000383ffff */
[----:B------:R-:W-:Y:S05]  /*84c0*/  BRA `(.L_x_55) ;  /* 0xffffffac00087947 */ /* 0x000fea000383ffff */
.L_x_59:
[----:B------:R-:W-:-:S07]  /*84d0*/  MOV R0, UR6 ;  /* 0x0000000600007c02 */ /* 0x000fce0008000f00 */
.L_x_147:
[----:B--2---:R2:W4:Y:S02]  /*84e0*/  SYNCS.PHASECHK.TRANS64.TRYWAIT P0, [R0+URZ], R3 ;  /* 0x00000003000075a7 */ /* 0x00452400080011ff */
[----:B----4-:R-:W-:Y:S05]  /*84f0*/  @!P0 NANOSLEEP.SYNCS 0x989680 ;  /* 0x009896800000895d */ /* 0x010fea0003900000 */
[----:B------:R-:W4:Y:S02]  /*8500*/  @!P0 SYNCS.PHASECHK.TRANS64 P0, [R0+URZ], R3 ;  /* 0x00000003000085a7 */ /* 0x000f2400080010ff */
[----:B----4-:R-:W-:Y:S05]  /*8510*/  @!P0 BRA `(.L_x_147) ;  /* 0xfffffffc00f08947 */ /* 0x010fea000383ffff */
[----:B------:R-:W-:Y:S05]  /*8520*/  BRA `(.L_x_148) ;  /* 0xffffffac00e47947 */ /* 0x000fea000383ffff */
.L_x_60:
[----:B------:R-:W-:-:S07]  /*8530*/  MOV R0, UR6 ;  /* 0x0000000600007c02 */ /* 0x000fce0008000f00 */
.L_x_149:
[----:B-1----:R1:W2:Y:S02]  /*8540*/  SYNCS.PHASECHK.TRANS64.TRYWAIT P0, [R0+URZ], R3 ;  /* 0x00000003000075a7 */ /* 0x0022a400080011ff */
[----:B--2---:R-:W-:Y:S05]  /*8550*/  @!P0 NANOSLEEP.SYNCS 0x989680 ;  /* 0x009896800000895d */ /* 0x004fea0003900000 */
[----:B------:R-:W2:Y:S02]  /*8560*/  @!P0 SYNCS.PHASECHK.TRANS64 P0, [R0+URZ], R3 ;  /* 0x00000003000085a7 */ /* 0x000ea400080010ff */
[----:B--2---:R-:W-:Y:S05]  /*8570*/  @!P0 BRA `(.L_x_149) ;  /* 0xfffffffc00f08947 */ /* 0x004fea000383ffff */
[----:B------:R-:W-:Y:S05]  /*8580*/  BRA `(.L_x_150) ;  /* 0xffffffac00f07947 */ /* 0x000fea000383ffff */
.L_x_61:
[----:B------:R-:W-:-:S07]  /*8590*/  MOV R0, UR6 ;  /* 0x0000000600007c02 */ /* 0x000fce0008000f00 */
.L_x_151:
[----:B-1----:R1:W2:Y:S02]  /*85a0*/  SYNCS.PHASECHK.TRANS64.TRYWAIT P0, [R0+URZ], R3 ;  /* 0x00000003000075a7 */ /* 0x0022a400080011ff */
[----:B--2---:R-:W-:Y:S05]  /*85b0*/  @!P0 NANOSLEEP.SYNCS 0x989680 ;  /* 0x009896800000895d */ /* 0x004fea0003900000 */
[----:B------:R-:W2:Y:S02]  /*85c0*/  @!P0 SYNCS.PHASECHK.TRANS64 P0, [R0+URZ], R3 ;  /* 0x00000003000085a7 */ /* 0x000ea400080010ff */
[----:B--2---:R-:W-:Y:S05]  /*85d0*/  @!P0 BRA `(.L_x_151) ;  /* 0xfffffffc00f08947 */ /* 0x004fea000383ffff */
[----:B------:R-:W-:Y:S05]  /*85e0*/  BRA `(.L_x_152) ;  /* 0xffffffac00fc7947 */ /* 0x000fea000383ffff */
.L_x_62:
[----:B------:R-:W-:-:S07]  /*85f0*/  MOV R0, UR7 ;  /* 0x0000000700007c02 */ /* 0x000fce0008000f00 */
.L_x_153:
[----:B-1----:R1:W2:Y:S02]  /*8600*/  SYNCS.PHASECHK.TRANS64.TRYWAIT P0, [R0+URZ], R3 ;  /* 0x00000003000075a7 */ /* 0x0022a400080011ff */
[----:B--2---:R-:W-:Y:S05]  /*8610*/  @!P0 NANOSLEEP.SYNCS 0x989680 ;  /* 0x009896800000895d */ /* 0x004fea0003900000 */
[----:B------:R-:W2:Y:S02]  /*8620*/  @!P0 SYNCS.PHASECHK.TRANS64 P0, [R0+URZ], R3 ;  /* 0x00000003000085a7 */ /* 0x000ea400080010ff */
[----:B--2---:R-:W-:Y:S05]  /*8630*/  @!P0 BRA `(.L_x_153) ;  /* 0xfffffffc00f08947 */ /* 0x004fea000383ffff */
[----:B------:R-:W-:Y:S05]  /*8640*/  BRA `(.L_x_154) ;  /* 0xffffffb000087947 */ /* 0x000fea000383ffff */
.L_x_67:
[----:B--2---:R2:W3:Y:S02]  /*8650*/  SYNCS.PHASECHK.TRANS64.TRYWAIT P0, [R0+URZ+0x80], R3 ;  /* 0x00008003000075a7 */ /* 0x0044e400080011ff */
[----:B---3--:R-:W-:Y:S05]  /*8660*/  @!P0 NANOSLEEP.SYNCS 0x989680 ;  /* 0x009896800000895d */ /* 0x008fea0003900000 */
[----:B------:R-:W3:Y:S02]  /*8670*/  @!P0 SYNCS.PHASECHK.TRANS64 P0, [R0+URZ+0x80], R3 ;  /* 0x00008003000085a7 */ /* 0x000ee400080010ff */
[----:B---3--:R-:W-:Y:S05]  /*8680*/  @!P0 BRA `(.L_x_67) ;  /* 0xfffffffc00f08947 */ /* 0x008fea000383ffff */
[----:B------:R-:W-:Y:S05]  /*8690*/  BRA `(.L_x_155) ;  /* 0xffffffb400147947 */ /* 0x000fea000383ffff */
.L_x_70:
[----:B------:R-:W-:Y:S07]  /*86a0*/  MOV R0, UR7 ;  /* 0x0000000700007c02 */ /* 0x000fee0008000f00 */
.L_x_156:
[----:B--2---:R2:W3:Y:S02]  /*86b0*/  SYNCS.PHASECHK.TRANS64.TRYWAIT P0, [R0+URZ+0x78], R3 ;  /* 0x00007803000075a7 */ /* 0x0044e400080011ff */
[----:B---3--:R-:W-:Y:S05]  /*86c0*/  @!P0 NANOSLEEP.SYNCS 0x989680 ;  /* 0x009896800000895d */ /* 0x008fea0003900000 */
[----:B------:R-:W3:Y:S02]  /*86d0*/  @!P0 SYNCS.PHASECHK.TRANS64 P0, [R0+URZ+0x78], R3 ;  /* 0x00007803000085a7 */ /* 0x000ee400080010ff */
[----:B---3--:R-:W-:Y:S05]  /*86e0*/  @!P0 BRA `(.L_x_156) ;  /* 0xfffffffc00f08947 */ /* 0x008fea000383ffff */
[----:B------:R-:W-:Y:S05]  /*86f0*/  BRA `(.L_x_69) ;  /* 0xffffffb400f47947 */ /* 0x000fea000383ffff */
.L_x_73:
[----:B------:R-:W-:Y:S07]  /*8700*/  MOV R3, UR7 ;  /* 0x0000000700037c02 */ /* 0x000fee0008000f00 */
.L_x_157:
[----:B-1----:R1:W2:Y:S02]  /*8710*/  SYNCS.PHASECHK.TRANS64.TRYWAIT P0, [R3+URZ+0x50], R12 ;  /* 0x0000500c030075a7 */ /* 0x0022a400080011ff */
[----:B--2---:R-:W-:Y:S05]  /*8720*/  @!P0 NANOSLEEP.SYNCS 0x989680 ;  /* 0x009896800000895d */ /* 0x004fea0003900000 */
[----:B------:R-:W2:Y:S02]  /*8730*/  @!P0 SYNCS.PHASECHK.TRANS64 P0, [R3+URZ+0x50], R12 ;  /* 0x0000500c030085a7 */ /* 0x000ea400080010ff */
[----:B--2---:R-:W-:Y:S05]  /*8740*/  @!P0 BRA `(.L_x_157) ;  /* 0xfffffffc00f08947 */ /* 0x004fea000383ffff */
[----:B------:R-:W-:Y:S05]  /*8750*/  BRA `(.L_x_158) ;  /* 0xffffffb8006c7947 */ /* 0x000fea000383ffff */
.L_x_74:
[----:B-1----:R-:W-:Y:S07]  /*8760*/  MOV R3, UR7 ;  /* 0x0000000700037c02 */ /* 0x002fee0008000f00 */
.L_x_159:
[----:B-1----:R1:W2:Y:S02]  /*8770*/  SYNCS.PHASECHK.TRANS64.TRYWAIT P0, [R3+URZ+0x58], R12 ;  /* 0x0000580c030075a7 */ /* 0x0022a400080011ff */
[----:B--2---:R-:W-:Y:S05]  /*8780*/  @!P0 NANOSLEEP.SYNCS 0x989680 ;  /* 0x009896800000895d */ /* 0x004fea0003900000 */
[----:B------:R-:W2:Y:S02]  /*8790*/  @!P0 SYNCS.PHASECHK.TRANS64 P0, [R3+URZ+0x58], R12 ;  /* 0x0000580c030085a7 */ /* 0x000ea400080010ff */
[----:B--2---:R-:W-:Y:S05]  /*87a0*/  @!P0 BRA `(.L_x_159) ;  /* 0xfffffffc00f08947 */ /* 0x004fea000383ffff */
[----:B------:R-:W-:Y:S05]  /*87b0*/  BRA `(.L_x_160) ;  /* 0xffffffb800a87947 */ /* 0x000fea000383ffff */
.L_x_75:
[----:B-1----:R-:W-:Y:S07]  /*87c0*/  MOV R3, UR7 ;  /* 0x0000000700037c02 */ /* 0x002fee0008000f00 */
.L_x_161:
[----:B-1----:R1:W2:Y:S02]  /*87d0*/  SYNCS.PHASECHK.TRANS64.TRYWAIT P0, [R3+URZ+0x60], R12 ;  /* 0x0000600c030075a7 */ /* 0x0022a400080011ff */
[----:B--2---:R-:W-:Y:S05]  /*87e0*/  @!P0 NANOSLEEP.SYNCS 0x989680 ;  /* 0x009896800000895d */ /* 0x004fea0003900000 */
[----:B------:R-:W2:Y:S02]  /*87f0*/  @!P0 SYNCS.PHASECHK.TRANS64 P0, [R3+URZ+0x60], R12 ;  /* 0x0000600c030085a7 */ /* 0x000ea400080010ff */
[----:B--2---:R-:W-:Y:S05]  /*8800*/  @!P0 BRA `(.L_x_161) ;  /* 0xfffffffc00f08947 */ /* 0x004fea000383ffff */
[----:B------:R-:W-:Y:S05]  /*8810*/  BRA `(.L_x_162) ;  /* 0xffffffb800f07947 */ /* 0x000fea000383ffff */
.L_x_76:
[----:B------:R-:W-:Y:S07]  /*8820*/  MOV R3, UR7 ;  /* 0x0000000700037c02 */ /* 0x000fee0008000f00 */
.L_x_163:
[----:B-1----:R1:W2:Y:S02]  /*8830*/  SYNCS.PHASECHK.TRANS64.TRYWAIT P0, [R3+URZ+0x68], R12 ;  /* 0x0000680c030075a7 */ /* 0x0022a400080011ff */
[----:B--2---:R-:W-:Y:S05]  /*8840*/  @!P0 NANOSLEEP.SYNCS 0x989680 ;  /* 0x009896800000895d */ /* 0x004fea0003900000 */
[----:B------:R-:W2:Y:S02]  /*8850*/  @!P0 SYNCS.PHASECHK.TRANS64 P0, [R3+URZ+0x68], R12 ;  /* 0x0000680c030085a7 */ /* 0x000ea400080010ff */
[----:B--2---:R-:W-:Y:S05]  /*8860*/  @!P0 BRA `(.L_x_163) ;  /* 0xfffffffc00f08947 */ /* 0x004fea000383ffff */
[----:B------:R-:W-:Y:S05]  /*8870*/  BRA `(.L_x_164) ;  /* 0xffffffbc00787947 */ /* 0x000fea000383ffff */
.L_x_78:
[----:B------:R-:W-:-:S07]  /*8880*/  MOV R0, UR7 ;  /* 0x0000000700007c02 */ /* 0x000fce0008000f00 */
.L_x_165:
[----:B-1----:R1:W3:Y:S02]  /*8890*/  SYNCS.PHASECHK.TRANS64.TRYWAIT P0, [R0+URZ+0x50], R3 ;  /* 0x00005003000075a7 */ /* 0x0022e400080011ff */
[----:B---3--:R-:W-:Y:S05]  /*88a0*/  @!P0 NANOSLEEP.SYNCS 0x989680 ;  /* 0x009896800000895d */ /* 0x008fea0003900000 */
[----:B------:R-:W3:Y:S02]  /*88b0*/  @!P0 SYNCS.PHASECHK.TRANS64 P0, [R0+URZ+0x50], R3 ;  /* 0x00005003000085a7 */ /* 0x000ee400080010ff */
[----:B---3--:R-:W-:Y:S05]  /*88c0*/  @!P0 BRA `(.L_x_165) ;  /* 0xfffffffc00f08947 */ /* 0x008fea000383ffff */
[----:B------:R-:W-:Y:S05]  /*88d0*/  BRA `(.L_x_166) ;  /* 0xffffffbc00e87947 */ /* 0x000fea000383ffff */
.L_x_79:
[----:B-1----:R-:W-:-:S07]  /*88e0*/  MOV R0, UR7 ;  /* 0x0000000700007c02 */ /* 0x002fce0008000f00 */
.L_x_167:
[----:B-1----:R1:W3:Y:S02]  /*88f0*/  SYNCS.PHASECHK.TRANS64.TRYWAIT P0, [R0+URZ+0x58], R3 ;  /* 0x00005803000075a7 */ /* 0x0022e400080011ff */
[----:B---3--:R-:W-:Y:S05]  /*8900*/  @!P0 NANOSLEEP.SYNCS 0x989680 ;  /* 0x009896800000895d */ /* 0x008fea0003900000 */
[----:B------:R-:W3:Y:S02]  /*8910*/  @!P0 SYNCS.PHASECHK.TRANS64 P0, [R0+URZ+0x58], R3 ;  /* 0x00005803000085a7 */ /* 0x000ee400080010ff */
[----:B---3--:R-:W-:Y:S05]  /*8920*/  @!P0 BRA `(.L_x_167) ;  /* 0xfffffffc00f08947 */ /* 0x008fea000383ffff */
[----:B------:R-:W-:Y:S05]  /*8930*/  BRA `(.L_x_168) ;  /* 0xffffffbc00d87947 */ /* 0x000fea000383ffff */
.L_x_80:
[----:B-1----:R-:W-:-:S07]  /*8940*/  MOV R0, UR7 ;  /* 0x0000000700007c02 */ /* 0x002fce0008000f00 */
.L_x_169:
[----:B-1----:R1:W3:Y:S02]  /*8950*/  SYNCS.PHASECHK.TRANS64.TRYWAIT P0, [R0+URZ+0x60], R3 ;  /* 0x00006003000075a7 */ /* 0x0022e400080011ff */
[----:B---3--:R-:W-:Y:S05]  /*8960*/  @!P0 NANOSLEEP.SYNCS 0x989680 ;  /* 0x009896800000895d */ /* 0x008fea0003900000 */
[----:B------:R-:W3:Y:S02]  /*8970*/  @!P0 SYNCS.PHASECHK.TRANS64 P0, [R0+URZ+0x60], R3 ;  /* 0x00006003000085a7 */ /* 0x000ee400080010ff */
[----:B---3--:R-:W-:Y:S05]  /*8980*/  @!P0 BRA `(.L_x_169) ;  /* 0xfffffffc00f08947 */ /* 0x008fea000383ffff */
[----:B------:R-:W-:Y:S05]  /*8990*/  BRA `(.L_x_170) ;  /* 0xffffffbc00c87947 */ /* 0x000fea000383ffff */
.L_x_82:
[----:B--2---:R2:W4:Y:S02]  /*89a0*/  SYNCS.PHASECHK.TRANS64.TRYWAIT P0, [R0+URZ+0x80], R3 ;  /* 0x00008003000075a7 */ /* 0x00452400080011ff */
[----:B----4-:R-:W-:Y:S05]  /*89b0*/  @!P0 NANOSLEEP.SYNCS 0x989680 ;  /* 0x009896800000895d */ /* 0x010fea0003900000 */
[----:B------:R-:W4:Y:S02]  /*89c0*/  @!P0 SYNCS.PHASECHK.TRANS64 P0, [R0+URZ+0x80], R3 ;  /* 0x00008003000085a7 */ /* 0x000f2400080010ff */
[----:B----4-:R-:W-:Y:S05]  /*89d0*/  @!P0 BRA `(.L_x_82) ;  /* 0xfffffffc00f08947 */ /* 0x010fea000383ffff */
[----:B------:R-:W-:Y:S05]  /*89e0*/  BRA `(.L_x_171) ;  /* 0xffffffc000907947 */ /* 0x000fea000383ffff */
.L_x_93:
[----:B-1----:R-:W-:Y:S04]  /*89f0*/  MOV R0, UR48 ;  /* 0x0000003000007c02 */ /* 0x002fe80008000f00 */
[----:B------:R1:W3:Y:S03]  /*8a00*/  SYNCS.PHASECHK.TRANS64.TRYWAIT P1, [R0+URZ+0x30], R5 ;  /* 0x00003005000075a7 */ /* 0x0002e600080211ff */
[----:B---3--:R-:W-:Y:S05]  /*8a10*/  @!P1 NANOSLEEP.SYNCS 0x989680 ;  /* 0x009896800000995d */ /* 0x008fea0003900000 */
[----:B------:R-:W3:Y:S02]  /*8a20*/  @!P1 SYNCS.PHASECHK.TRANS64 P1, [R0+URZ+0x30], R5 ;  /* 0x00003005000095a7 */ /* 0x000ee400080210ff */
[----:B---3--:R-:W-:Y:S05]  /*8a30*/  @!P1 BRA `(.L_x_93) ;  /* 0xfffffffc00ec9947 */ /* 0x008fea000383ffff */
[----:B------:R-:W-:Y:S05]  /*8a40*/  BRA `(.L_x_92) ;  /* 0xffffffcc009c7947 */ /* 0x000fea000383ffff */
.L_x_95:
[----:B-1----:R1:W4:Y:S02]  /*8a50*/  SYNCS.PHASECHK.TRANS64.TRYWAIT P0, [R88+URZ+0xa0], R3 ;  /* 0x0000a003580075a7 */ /* 0x00232400080011ff */
[----:B----4-:R-:W-:Y:S05]  /*8a60*/  @!P0 NANOSLEEP.SYNCS 0x989680 ;  /* 0x009896800000895d */ /* 0x010fea0003900000 */
[----:B------:R-:W4:Y:S02]  /*8a70*/  @!P0 SYNCS.PHASECHK.TRANS64 P0, [R88+URZ+0xa0], R3 ;  /* 0x0000a003580085a7 */ /* 0x000f2400080010ff */
[----:B----4-:R-:W-:Y:S05]  /*8a80*/  @!P0 BRA `(.L_x_95) ;  /* 0xfffffffc00f08947 */ /* 0x010fea000383ffff */
[----:B------:R-:W-:Y:S05]  /*8a90*/  BRA `(.L_x_94) ;  /* 0xffffffcc00c47947 */ /* 0x000fea000383ffff */
.L_x_104:
[----:B-1----:R1:W2:Y:S02]  /*8aa0*/  SYNCS.PHASECHK.TRANS64.TRYWAIT P0, [R3+URZ+0x30], R0 ;  /* 0x00003000030075a7 */ /* 0x0022a400080011ff */
[----:B--2---:R-:W-:Y:S05]  /*8ab0*/  @!P0 NANOSLEEP.SYNCS 0x989680 ;  /* 0x009896800000895d */ /* 0x004fea0003900000 */
[----:B------:R-:W2:Y:S02]  /*8ac0*/  @!P0 SYNCS.PHASECHK.TRANS64 P0, [R3+URZ+0x30], R0 ;  /* 0x00003000030085a7 */ /* 0x000ea400080010ff */
[----:B--2---:R-:W-:Y:S05]  /*8ad0*/  @!P0 BRA `(.L_x_104) ;  /* 0xfffffffc00f08947 */ /* 0x004fea000383ffff */
[----:B------:R-:W-:Y:S05]  /*8ae0*/  BRA `(.L_x_103) ;  /* 0xffffffd400e07947 */ /* 0x000fea000383ffff */
.L_x_112:
[----:B-1----:R1:W2:Y:S02]  /*8af0*/  SYNCS.PHASECHK.TRANS64.TRYWAIT P0, [R92+URZ+0x30], R5 ;  /* 0x000030055c0075a7 */ /* 0x0022a400080011ff */
[----:B--2---:R-:W-:Y:S05]  /*8b00*/  @!P0 NANOSLEEP.SYNCS 0x989680 ;  /* 0x009896800000895d */ /* 0x004fea0003900000 */
[----:B------:R-:W2:Y:S02]  /*8b10*/  @!P0 SYNCS.PHASECHK.TRANS64 P0, [R92+URZ+0x30], R5 ;  /* 0x000030055c0085a7 */ /* 0x000ea400080010ff */
[----:B--2---:R-:W-:Y:S05]  /*8b20*/  @!P0 BRA `(.L_x_112) ;  /* 0xfffffffc00f08947 */ /* 0x004fea000383ffff */
[----:B------:R-:W-:Y:S05]  /*8b30*/  BRA `(.L_x_111) ;  /* 0xffffffe000207947 */ /* 0x000fea000383ffff */
.L_x_120:
[----:B-1----:R1:W2:Y:S02]  /*8b40*/  SYNCS.PHASECHK.TRANS64.TRYWAIT P0, [R92+URZ+0x30], R5 ;  /* 0x000030055c0075a7 */ /* 0x0022a400080011ff */
[----:B--2---:R-:W-:Y:S05]  /*8b50*/  @!P0 NANOSLEEP.SYNCS 0x989680 ;  /* 0x009896800000895d */ /* 0x004fea0003900000 */
[----:B------:R-:W2:Y:S02]  /*8b60*/  @!P0 SYNCS.PHASECHK.TRANS64 P0, [R92+URZ+0x30], R5 ;  /* 0x000030055c0085a7 */ /* 0x000ea400080010ff */
[----:B--2---:R-:W-:Y:S05]  /*8b70*/  @!P0 BRA `(.L_x_120) ;  /* 0xfffffffc00f08947 */ /* 0x004fea000383ffff */
[----:B------:R-:W-:Y:S05]  /*8b80*/  BRA `(.L_x_119) ;  /* 0xffffffe800607947 */ /* 0x000fea000383ffff */
        .weak           $__internal_0_$__cuda_sm10x_tcgen05_guardrail_trap_col_being_dealloced_not_returned_by_alloc
        .type           $__internal_0_$__cuda_sm10x_tcgen05_guardrail_trap_col_being_dealloced_not_returned_by_alloc,@function
        .size           $__internal_0_$__cuda_sm10x_tcgen05_guardrail_trap_col_being_dealloced_not_returned_by_alloc,($__internal_1_$__cuda_sm10x_tcgen05_guardrail_trap_phase_invalid_during_alloc - $__internal_0_$__cuda_sm10x_tcgen05_guardrail_trap_col_being_dealloced_not_returned_by_alloc)
$__internal_0_$__cuda_sm10x_tcgen05_guardrail_trap_col_being_dealloced_not_returned_by_alloc:
[----:B------:R-:W-:Y:S05]  /*8b90*/  BPT.TRAP 0x1 ;  /* 0x000000040000795c */ /* 0x000fea0000300000 */
[----:B------:R-:W-:-:S04]  /*8ba0*/  HFMA2 R3, -RZ, RZ, 0, 0 ;  /* 0x00000000ff037431 */ /* 0x000fc800000001ff */
[----:B------:R-:W-:Y:S05]  /*8bb0*/  RET.REL.NODEC R2 `(_ZN7cutlass13device_kernelINS_4gemm6kernel13GemmUniversalIN4cute5tupleIJiiiiEEENS1_10collective13CollectiveMmaINS1_35MainloopSm100TmaUmmaWarpSpecializedILi3ELi2ELi4ENS5_IJNS4_1CILi1EEESB_SB_EEEEENS5_IJNSA_ILi128EEENSA_ILi64EEENSA_ILi32EEEEEENS_10tfloat32_tENS5_IJlSB_lEEESI_SJ_NS4_8TiledMMAINS4_8MMA_AtomIJNS4_17SM100_MMA_TF32_SSISI_SI_fLi128ELi64ELNS4_4UMMA5MajorE0ELSO_0ELNSN_7ScaleInE0ELSP_0EEEEEENS4_6LayoutISC_NS5_IJNSA_ILi0EEEST_ST_EEEEENS5_IJNS4_10UnderscoreESW_SW_EEEEENS4_13SM90_TMA_LOADENS4_14ComposedLayoutINS4_7SwizzleILi3ELi4ELi3EEENS4_18smem_ptr_flag_bitsILi32EEENSS_INS5_IJNSA_ILi8EEESG_EEENS5_IJSG_SB_EEEEEEEvNS4_8identityESZ_S19_vS1A_EENS_8epilogue10collective18CollectiveEpilogueINS1C_23Sm100TmaWarpSpecializedILi4ELi2ELi16ELb1ELb0EEEJSH_NS5_IJNSS_ISE_SB_EENSS_INSA_ILi16EEESB_EEEEESI_SJ_SI_SJ_NS1C_6fusion15FusionCallbacksIS1G_NS1L_17LinearCombinationISI_fSI_fLNS_15FloatRoundStyleE2EEESH_S1K_JEEENS4_5SM1004TMEM4LOAD26SM100_TMEM_LOAD_32dp32b16xESZ_NS10_INS11_ILi2ELi4ELi3EEES14_NSS_INS5_IJS15_S1I_EEENS5_IJS1I_SB_EEEEEEENS4_39AutoVectorizingCopyWithAssumedAlignmentILi128EEENS4_14SM90_TMA_STOREES1Z_S21_S21_EEEvvEEEEvNT_6ParamsE) ;  /* 0xffffff7402107950 */ /* 0x000fea0003c3ffff */
        .weak           $__internal_1_$__cuda_sm10x_tcgen05_guardrail_trap_phase_invalid_during_alloc
        .type           $__internal_1_$__cuda_sm10x_tcgen05_guardrail_trap_phase_invalid_during_alloc,@function
        .size           $__internal_1_$__cuda_sm10x_tcgen05_guardrail_trap_phase_invalid_during_alloc,($__internal_2_$__cuda_sm10x_tcgen05_guardrail_trap_unallocated_columns_being_dealloced - $__internal_1_$__cuda_sm10x_tcgen05_guardrail_trap_phase_invalid_during_alloc)
$__internal_1_$__cuda_sm10x_tcgen05_guardrail_trap_phase_invalid_during_alloc:
[----:B------:R-:W-:Y:S05]  /*8bc0*/  BPT.TRAP 0x1 ;  /* 0x000000040000795c */ /* 0x000fea0000300000 */
[----:B------:R-:W-:-:S04]  /*8bd0*/  MOV R3, 0x0 ;  /* 0x0000000000037802 */ /* 0x000fc80000000f00 */
[----:B------:R-:W-:Y:S05]  /*8be0*/  RET.REL.NODEC R2 `(_ZN7cutlass13device_kernelINS_4gemm6kernel13GemmUniversalIN4cute5tupleIJiiiiEEENS1_10collective13CollectiveMmaINS1_35MainloopSm100TmaUmmaWarpSpecializedILi3ELi2ELi4ENS5_IJNS4_1CILi1EEESB_SB_EEEEENS5_IJNSA_ILi128EEENSA_ILi64EEENSA_ILi32EEEEEENS_10tfloat32_tENS5_IJlSB_lEEESI_SJ_NS4_8TiledMMAINS4_8MMA_AtomIJNS4_17SM100_MMA_TF32_SSISI_SI_fLi128ELi64ELNS4_4UMMA5MajorE0ELSO_0ELNSN_7ScaleInE0ELSP_0EEEEEENS4_6LayoutISC_NS5_IJNSA_ILi0EEEST_ST_EEEEENS5_IJNS4_10UnderscoreESW_SW_EEEEENS4_13SM90_TMA_LOADENS4_14ComposedLayoutINS4_7SwizzleILi3ELi4ELi3EEENS4_18smem_ptr_flag_bitsILi32EEENSS_INS5_IJNSA_ILi8EEESG_EEENS5_IJSG_SB_EEEEEEEvNS4_8identityESZ_S19_vS1A_EENS_8epilogue10collective18CollectiveEpilogueINS1C_23Sm100TmaWarpSpecializedILi4ELi2ELi16ELb1ELb0EEEJSH_NS5_IJNSS_ISE_SB_EENSS_INSA_ILi16EEESB_EEEEESI_SJ_SI_SJ_NS1C_6fusion15FusionCallbacksIS1G_NS1L_17LinearCombinationISI_fSI_fLNS_15FloatRoundStyleE2EEESH_S1K_JEEENS4_5SM1004TMEM4LOAD26SM100_TMEM_LOAD_32dp32b16xESZ_NS10_INS11_ILi2ELi4ELi3EEES14_NSS_INS5_IJS15_S1I_EEENS5_IJS1I_SB_EEEEEEENS4_39AutoVectorizingCopyWithAssumedAlignmentILi128EEENS4_14SM90_TMA_STOREES1Z_S21_S21_EEEvvEEEEvNT_6ParamsE) ;  /* 0xffffff7402047950 */ /* 0x000fea0003c3ffff */
        .weak           $__internal_2_$__cuda_sm10x_tcgen05_guardrail_trap_unallocated_columns_being_dealloced
        .type           $__internal_2_$__cuda_sm10x_tcgen05_guardrail_trap_unallocated_columns_being_dealloced,@function
        .size           $__internal_2_$__cuda_sm10x_tcgen05_guardrail_trap_unallocated_columns_being_dealloced,(.L_x_173 - $__internal_2_$__cuda_sm10x_tcgen05_guardrail_trap_unallocated_columns_being_dealloced)
$__internal_2_$__cuda_sm10x_tcgen05_guardrail_trap_unallocated_columns_being_dealloced:
[----:B------:R-:W-:Y:S05]  /*8bf0*/  BPT.TRAP 0x1 ;  /* 0x000000040000795c */ /* 0x000fea0000300000 */
[----:B------:R-:W-:-:S04]  /*8c00*/  HFMA2 R3, -RZ, RZ, 0, 0 ;  /* 0x00000000ff037431 */ /* 0x000fc800000001ff */
[----:B------:R-:W-:Y:S05]  /*8c10*/  RET.REL.NODEC R2 `(_ZN7cutlass13device_kernelINS_4gemm6kernel13GemmUniversalIN4cute5tupleIJiiiiEEENS1_10collective13CollectiveMmaINS1_35MainloopSm100TmaUmmaWarpSpecializedILi3ELi2ELi4ENS5_IJNS4_1CILi1EEESB_SB_EEEEENS5_IJNSA_ILi128EEENSA_ILi64EEENSA_ILi32EEEEEENS_10tfloat32_tENS5_IJlSB_lEEESI_SJ_NS4_8TiledMMAINS4_8MMA_AtomIJNS4_17SM100_MMA_TF32_SSISI_SI_fLi128ELi64ELNS4_4UMMA5MajorE0ELSO_0ELNSN_7ScaleInE0ELSP_0EEEEEENS4_6LayoutISC_NS5_IJNSA_ILi0EEEST_ST_EEEEENS5_IJNS4_10UnderscoreESW_SW_EEEEENS4_13SM90_TMA_LOADENS4_14ComposedLayoutINS4_7SwizzleILi3ELi4ELi3EEENS4_18smem_ptr_flag_bitsILi32EEENSS_INS5_IJNSA_ILi8EEESG_EEENS5_IJSG_SB_EEEEEEEvNS4_8identityESZ_S19_vS1A_EENS_8epilogue10collective18CollectiveEpilogueINS1C_23Sm100TmaWarpSpecializedILi4ELi2ELi16ELb1ELb0EEEJSH_NS5_IJNSS_ISE_SB_EENSS_INSA_ILi16EEESB_EEEEESI_SJ_SI_SJ_NS1C_6fusion15FusionCallbacksIS1G_NS1L_17LinearCombinationISI_fSI_fLNS_15FloatRoundStyleE2EEESH_S1K_JEEENS4_5SM1004TMEM4LOAD26SM100_TMEM_LOAD_32dp32b16xESZ_NS10_INS11_ILi2ELi4ELi3EEES14_NSS_INS5_IJS15_S1I_EEENS5_IJS1I_SB_EEEEEEENS4_39AutoVectorizingCopyWithAssumedAlignmentILi128EEENS4_14SM90_TMA_STOREES1Z_S21_S21_EEEvvEEEEvNT_6ParamsE) ;  /* 0xffffff7002f87950 */ /* 0x000fea0003c3ffff */
.L_x_172:
[----:B------:R-:W-:-:S00]  /*8c20*/  BRA `(.L_x_172) ;  /* 0xfffffffc00fc7947 */ /* 0x000fc0000383ffff */
[----:B------:R-:W-:-:S00]  /*8c30*/  NOP ;  /* 0x0000000000007918 */ /* 0x000fc00000000000 */
        /* <DEDUP_REMOVED lines=12> */
.L_x_173:


//--------------------- .nv.global.init           --------------------------
	.section	.nv.global.init,"aw",@progbits
.nv.global.init:
	.type		$str$27,@object
	.size		$str$27,($str$28 - $str$27)
$str$27:
        /*0000*/ 	.byte	0x28, 0x61, 0x64, 0x64, 0x72, 0x65, 0x73, 0x73, 0x20, 0x26, 0x20, 0x6d, 0x61, 0x73, 0x6b, 0x29
        /*0010*/ 	.byte	0x20, 0x3d, 0x3d, 0x20, 0x30, 0x00
	.type		$str$28,@object
	.size		$str$28,($str$26 - $str$28)
$str$28:
        /*0016*/ 	.byte	0x2f, 0x74, 0x6d, 0x70, 0x2f, 0x63, 0x75, 0x74, 0x6c, 0x61, 0x73, 0x73, 0x5f, 0x73, 0x77, 0x65
        /*0026*/ 	.byte	0x65, 0x70, 0x5f, 0x73, 0x72, 0x63, 0x2f, 0x69, 0x6e, 0x63, 0x6c, 0x75, 0x64, 0x65, 0x2f, 0x63
        /*0036*/ 	.byte	0x75, 0x74, 0x65, 0x2f, 0x70, 0x6f, 0x69, 0x6e, 0x74, 0x65, 0x72, 0x5f, 0x66, 0x6c, 0x61, 0x67
        /*0046*/ 	.byte	0x67, 0x65, 0x64, 0x2e, 0x68, 0x70, 0x70, 0x00
	.type		$str$26,@object
	.size		$str$26,($str$25 - $str$26)
$str$26:
        /*004e*/ 	.byte	0x2f, 0x74, 0x6d, 0x70, 0x2f, 0x63, 0x75, 0x74, 0x6c, 0x61, 0x73, 0x73, 0x5f, 0x73, 0x77, 0x65
        /*005e*/ 	.byte	0x65, 0x70, 0x5f, 0x73, 0x72, 0x63, 0x2f, 0x69, 0x6e, 0x63, 0x6c, 0x75, 0x64, 0x65, 0x2f, 0x63
        /*006e*/ 	.byte	0x75, 0x74, 0x65, 0x2f, 0x61, 0x74, 0x6f, 0x6d, 0x2f, 0x63, 0x6f, 0x70, 0x79, 0x5f, 0x74, 0x72
        /*007e*/ 	.byte	0x61, 0x69, 0x74, 0x73, 0x5f, 0x73, 0x6d, 0x31, 0x30, 0x30, 0x2e, 0x68, 0x70, 0x70, 0x00
	.type		$str$25,@object
	.size		$str$25,(__unnamed_1 - $str$25)
$str$25:
        /*008d*/ 	.byte	0x28, 0x28, 0x75, 0x69, 0x6e, 0x74, 0x33, 0x32, 0x5f, 0x74, 0x28, 0x74, 0x68, 0x72, 0x65, 0x61
        /*009d*/ 	.byte	0x64, 0x49, 0x64, 0x78, 0x2e, 0x78, 0x29, 0x20, 0x2f, 0x20, 0x33, 0x32, 0x29, 0x20, 0x25, 0x20
        /*00ad*/ 	.byte	0x34, 0x29, 0x20, 0x3d, 0x3d, 0x20, 0x28, 0x28, 0x28, 0x74, 0x6d, 0x65, 0x6d, 0x5f, 0x61, 0x64
        /*00bd*/ 	.byte	0x64, 0x72, 0x20, 0x3e, 0x3e, 0x20, 0x31, 0x36, 0x29, 0x20, 0x2f, 0x20, 0x33, 0x32, 0x29, 0x20
        /*00cd*/ 	.byte	0x25, 0x20, 0x34, 0x29, 0x00
	.type		__unnamed_1,@object
	.size		__unnamed_1,(__unnamed_2 - __unnamed_1)
__unnamed_1:
        /*00d2*/ 	.byte	0x61, 0x75, 0x74, 0x6f, 0x20, 0x63, 0x75, 0x74, 0x65, 0x3a, 0x3a, 0x61, 0x73, 0x5f, 0x70, 0x6f
        /* <DEDUP_REMOVED lines=24> */
        /*0262*/ 	.byte	0x32, 0x30, 0x34, 0x38, 0x3e, 0x3e, 0x3e, 0x3e, 0x5d, 0x00
	.type		__unnamed_2,@object
	.size		__unnamed_2,(.L_2 - __unnamed_2)
__unnamed_2:
        /* <DEDUP_REMOVED lines=42> */
        /*050c*/ 	.byte	0x3e, 0x5d, 0x00
.L_2:


//--------------------- .nv.shared._ZN7cutlass13device_kernelINS_4gemm6kernel13GemmUniversalIN4cute5tupleIJiiiiEEENS1_10collective13CollectiveMmaINS1_35MainloopSm100TmaUmmaWarpSpecializedILi3ELi2ELi4ENS5_IJNS4_1CILi1EEESB_SB_EEEEENS5_IJNSA_ILi128EEENSA_ILi64EEENSA_ILi32EEEEEENS_10tfloat32_tENS5_IJlSB_lEEESI_SJ_NS4_8TiledMMAINS4_8MMA_AtomIJNS4_17SM100_MMA_TF32_SSISI_SI_fLi128ELi64ELNS4_4UMMA5MajorE0ELSO_0ELNSN_7ScaleInE0ELSP_0EEEEEENS4_6LayoutISC_NS5_IJNSA_ILi0EEEST_ST_EEEEENS5_IJNS4_10UnderscoreESW_SW_EEEEENS4_13SM90_TMA_LOADENS4_14ComposedLayoutINS4_7SwizzleILi3ELi4ELi3EEENS4_18smem_ptr_flag_bitsILi32EEENSS_INS5_IJNSA_ILi8EEESG_EEENS5_IJSG_SB_EEEEEEEvNS4_8identityESZ_S19_vS1A_EENS_8epilogue10collective18CollectiveEpilogueINS1C_23Sm100TmaWarpSpecializedILi4ELi2ELi16ELb1ELb0EEEJSH_NS5_IJNSS_ISE_SB_EENSS_INSA_ILi16EEESB_EEEEESI_SJ_SI_SJ_NS1C_6fusion15FusionCallbacksIS1G_NS1L_17LinearCombinationISI_fSI_fLNS_15FloatRoundStyleE2EEESH_S1K_JEEENS4_5SM1004TMEM4LOAD26SM100_TMEM_LOAD_32dp32b16xESZ_NS10_INS11_ILi2ELi4ELi3EEES14_NSS_INS5_IJS15_S1I_EEENS5_IJS1I_SB_EEEEEEENS4_39AutoVectorizingCopyWithAssumedAlignmentILi128EEENS4_14SM90_TMA_STOREES1Z_S21_S21_EEEvvEEEEvNT_6ParamsE --------------------------
	.section	.nv.shared._ZN7cutlass13device_kernelINS_4gemm6kernel13GemmUniversalIN4cute5tupleIJiiiiEEENS1_10collective13CollectiveMmaINS1_35MainloopSm100TmaUmmaWarpSpecializedILi3ELi2ELi4ENS5_IJNS4_1CILi1EEESB_SB_EEEEENS5_IJNSA_ILi128EEENSA_ILi64EEENSA_ILi32EEEEEENS_10tfloat32_tENS5_IJlSB_lEEESI_SJ_NS4_8TiledMMAINS4_8MMA_AtomIJNS4_17SM100_MMA_TF32_SSISI_SI_fLi128ELi64ELNS4_4UMMA5MajorE0ELSO_0ELNSN_7ScaleInE0ELSP_0EEEEEENS4_6LayoutISC_NS5_IJNSA_ILi0EEEST_ST_EEEEENS5_IJNS4_10UnderscoreESW_SW_EEEEENS4_13SM90_TMA_LOADENS4_14ComposedLayoutINS4_7SwizzleILi3ELi4ELi3EEENS4_18smem_ptr_flag_bitsILi32EEENSS_INS5_IJNSA_ILi8EEESG_EEENS5_IJSG_SB_EEEEEEEvNS4_8identityESZ_S19_vS1A_EENS_8epilogue10collective18CollectiveEpilogueINS1C_23Sm100TmaWarpSpecializedILi4ELi2ELi16ELb1ELb0EEEJSH_NS5_IJNSS_ISE_SB_EENSS_INSA_ILi16EEESB_EEEEESI_SJ_SI_SJ_NS1C_6fusion15FusionCallbacksIS1G_NS1L_17LinearCombinationISI_fSI_fLNS_15FloatRoundStyleE2EEESH_S1K_JEEENS4_5SM1004TMEM4LOAD26SM100_TMEM_LOAD_32dp32b16xESZ_NS10_INS11_ILi2ELi4ELi3EEES14_NSS_INS5_IJS15_S1I_EEENS5_IJS1I_SB_EEEEEEENS4_39AutoVectorizingCopyWithAssumedAlignmentILi128EEENS4_14SM90_TMA_STOREES1Z_S21_S21_EEEvvEEEEvNT_6ParamsE,"aw",@nobits
	.sectionflags	@""
	.align	16
	.zero		1024


//--------------------- .nv.shared.reserved.0     --------------------------
	.section	.nv.shared.reserved.0,"aw",@nobits
	.weak		__nv_reservedSMEM_offset_0_alias
	.size		__nv_reservedSMEM_offset_0_alias, 0, 64
	.other		__nv_reservedSMEM_offset_0_alias,@"STO_CUDA_RESERVED_SHARED STV_DEFAULT"
__nv_reservedSMEM_offset_0_alias:
	.zero		0
.nv.shared.reserved.0:
	.zero		64
	.weak		__nv_reservedSMEM_tcgen05_partition
	.type		__nv_reservedSMEM_tcgen05_partition,@object
	.size		__nv_reservedSMEM_tcgen05_partition,(.L_0 - __nv_reservedSMEM_tcgen05_partition)
__nv_reservedSMEM_tcgen05_partition:
	.zero		32
.L_0:


//--------------------- .nv.global                --------------------------
	.section	.nv.global,"aw",@nobits
.nv.global:
	.type		_ZN40_INTERNAL_bf3ecf60_4_k_cu_bbf302af_168554cute1_E,@object
	.size		_ZN40_INTERNAL_bf3ecf60_4_k_cu_bbf302af_168554cute1_E,(_ZN40_INTERNAL_bf3ecf60_4_k_cu_bbf302af_168554cuda3std3__45__cpo6cbeginE - _ZN40_INTERNAL_bf3ecf60_4_k_cu_bbf302af_168554cute1_E)
_ZN40_INTERNAL_bf3ecf60_4_k_cu_bbf302af_168554cute1_E:
	.zero		1
	.type		_ZN40_INTERNAL_bf3ecf60_4_k_cu_bbf302af_168554cuda3std3__45__cpo6cbeginE,@object
	.size		_ZN40_INTERNAL_bf3ecf60_4_k_cu_bbf302af_168554cuda3std3__45__cpo6cbeginE,(_ZN40_INTERNAL_bf3ecf60_4_k_cu_bbf302af_168554cuda3std3__48in_placeE - _ZN40_INTERNAL_bf3ecf60_4_k_cu_bbf302af_168554cuda3std3__45__cpo6cbeginE)
_ZN40_INTERNAL_bf3ecf60_4_k_cu_bbf302af_168554cuda3std3__45__cpo6cbeginE:
	.zero		1
	.type		_ZN40_INTERNAL_bf3ecf60_4_k_cu_bbf302af_168554cuda3std3__48in_placeE,@object
	.size		_ZN40_INTERNAL_bf3ecf60_4_k_cu_bbf302af_168554cuda3std3__48in_placeE,(_ZN40_INTERNAL_bf3ecf60_4_k_cu_bbf302af_168554cuda3std6ranges3__45__cpo9iter_moveE - _ZN40_INTERNAL_bf3ecf60_4_k_cu_bbf302af_168554cuda3std3__48in_placeE)
_ZN40_INTERNAL_bf3ecf60_4_k_cu_bbf302af_168554cuda3std3__48in_placeE:
	.zero		1
	.type		_ZN40_INTERNAL_bf3ecf60_4_k_cu_bbf302af_168554cuda3std6ranges3__45__cpo9iter_moveE,@object
	.size		_ZN40_INTERNAL_bf3ecf60_4_k_cu_bbf302af_168554cuda3std6ranges3__45__cpo9iter_moveE,(_ZN40_INTERNAL_bf3ecf60_4_k_cu_bbf302af_168554cuda3std3__45__cpo5beginE - _ZN40_INTERNAL_bf3ecf60_4_k_cu_bbf302af_168554cuda3std6ranges3__45__cpo9iter_moveE)
_ZN40_INTERNAL_bf3ecf60_4_k_cu_bbf302af_168554cuda3std6ranges3__45__cpo9iter_moveE:
	.zero		1
	.type		_ZN40_INTERNAL_bf3ecf60_4_k_cu_bbf302af_168554cuda3std3__45__cpo5beginE,@object
	.size		_ZN40_INTERNAL_bf3ecf60_4_k_cu_bbf302af_168554cuda3std3__45__cpo5beginE,(_ZN40_INTERNAL_bf3ecf60_4_k_cu_bbf302af_168554cuda3std3__442_GLOBAL__N__bf3ecf60_4_k_cu_bbf302af_168556ignoreE - _ZN40_INTERNAL_bf3ecf60_4_k_cu_bbf302af_168554cuda3std3__45__cpo5beginE)
_ZN40_INTERNAL_bf3ecf60_4_k_cu_bbf302af_168554cuda3std3__45__cpo5beginE:
	.zero		1
	.type		_ZN40_INTERNAL_bf3ecf60_4_k_cu_bbf302af_168554cuda3std3__442_GLOBAL__N__bf3ecf60_4_k_cu_bbf302af_168556ignoreE,@object
	.size		_ZN40_INTERNAL_bf3ecf60_4_k_cu_bbf302af_168554cuda3std3__442_GLOBAL__N__bf3ecf60_4_k_cu_bbf302af_168556ignoreE,(_ZN40_INTERNAL_bf3ecf60_4_k_cu_bbf302af_168554cute7productE - _ZN40_INTERNAL_bf3ecf60_4_k_cu_bbf302af_168554cuda3std3__442_GLOBAL__N__bf3ecf60_4_k_cu_bbf302af_168556ignoreE)
_ZN40_INTERNAL_bf3ecf60_4_k_cu_bbf302af_168554cuda3std3__442_GLOBAL__N__bf3ecf60_4_k_cu_bbf302af_168556ignoreE:
	.zero		1
	.type		_ZN40_INTERNAL_bf3ecf60_4_k_cu_bbf302af_168554cute7productE,@object
	.size		_ZN40_INTERNAL_bf3ecf60_4_k_cu_bbf302af_168554cute7productE,(_ZN40_INTERNAL_bf3ecf60_4_k_cu_bbf302af_168554cuda3std3__45__cpo3endE - _ZN40_INTERNAL_bf3ecf60_4_k_cu_bbf302af_168554cute7productE)
_ZN40_INTERNAL_bf3ecf60_4_k_cu_bbf302af_168554cute7productE:
	.zero		1
	.type		_ZN40_INTERNAL_bf3ecf60_4_k_cu_bbf302af_168554cuda3std3__45__cpo3endE,@object
	.size		_ZN40_INTERNAL_bf3ecf60_4_k_cu_bbf302af_168554cuda3std3__45__cpo3endE,(_ZN40_INTERNAL_bf3ecf60_4_k_cu_bbf302af_168554cuda3std3__419piecewise_constructE - _ZN40_INTERNAL_bf3ecf60_4_k_cu_bbf302af_168554cuda3std3__45__cpo3endE)
_ZN40_INTERNAL_bf3ecf60_4_k_cu_bbf302af_168554cuda3std3__45__cpo3endE:
	.zero		1
	.type		_ZN40_INTERNAL_bf3ecf60_4_k_cu_bbf302af_168554cuda3std3__419piecewise_constructE,@object
	.size		_ZN40_INTERNAL_bf3ecf60_4_k_cu_bbf302af_168554cuda3std3__419piecewise_constructE,(_ZN40_INTERNAL_bf3ecf60_4_k_cu_bbf302af_168554cuda3std3__45__cpo4cendE - _ZN40_INTERNAL_bf3ecf60_4_k_cu_bbf302af_168554cuda3std3__419piecewise_constructE)
_ZN40_INTERNAL_bf3ecf60_4_k_cu_bbf302af_168554cuda3std3__419piecewise_constructE:
	.zero		1
	.type		_ZN40_INTERNAL_bf3ecf60_4_k_cu_bbf302af_168554cuda3std3__45__cpo4cendE,@object
	.size		_ZN40_INTERNAL_bf3ecf60_4_k_cu_bbf302af_168554cuda3std3__45__cpo4cendE,(_ZN40_INTERNAL_bf3ecf60_4_k_cu_bbf302af_168554cuda3std6ranges3__45__cpo4swapE - _ZN40_INTERNAL_bf3ecf60_4_k_cu_bbf302af_168554cuda3std3__45__cpo4cendE)
_ZN40_INTERNAL_bf3ecf60_4_k_cu_bbf302af_168554cuda3std3__45__cpo4cendE:
	.zero		1
	.type		_ZN40_INTERNAL_bf3ecf60_4_k_cu_bbf302af_168554cuda3std6ranges3__45__cpo4swapE,@object
	.size		_ZN40_INTERNAL_bf3ecf60_4_k_cu_bbf302af_168554cuda3std6ranges3__45__cpo4swapE,(.L_10 - _ZN40_INTERNAL_bf3ecf60_4_k_cu_bbf302af_168554cuda3std6ranges3__45__cpo4swapE)
_ZN40_INTERNAL_bf3ecf60_4_k_cu_bbf302af_168554cuda3std6ranges3__45__cpo4swapE:
	.zero		1
.L_10:


//--------------------- .nv.constant0._ZN7cutlass13device_kernelINS_4gemm6kernel13GemmUniversalIN4cute5tupleIJiiiiEEENS1_10collective13CollectiveMmaINS1_35MainloopSm100TmaUmmaWarpSpecializedILi3ELi2ELi4ENS5_IJNS4_1CILi1EEESB_SB_EEEEENS5_IJNSA_ILi128EEENSA_ILi64EEENSA_ILi32EEEEEENS_10tfloat32_tENS5_IJlSB_lEEESI_SJ_NS4_8TiledMMAINS4_8MMA_AtomIJNS4_17SM100_MMA_TF32_SSISI_SI_fLi128ELi64ELNS4_4UMMA5MajorE0ELSO_0ELNSN_7ScaleInE0ELSP_0EEEEEENS4_6LayoutISC_NS5_IJNSA_ILi0EEEST_ST_EEEEENS5_IJNS4_10UnderscoreESW_SW_EEEEENS4_13SM90_TMA_LOADENS4_14ComposedLayoutINS4_7SwizzleILi3ELi4ELi3EEENS4_18smem_ptr_flag_bitsILi32EEENSS_INS5_IJNSA_ILi8EEESG_EEENS5_IJSG_SB_EEEEEEEvNS4_8identityESZ_S19_vS1A_EENS_8epilogue10collective18CollectiveEpilogueINS1C_23Sm100TmaWarpSpecializedILi4ELi2ELi16ELb1ELb0EEEJSH_NS5_IJNSS_ISE_SB_EENSS_INSA_ILi16EEESB_EEEEESI_SJ_SI_SJ_NS1C_6fusion15FusionCallbacksIS1G_NS1L_17LinearCombinationISI_fSI_fLNS_15FloatRoundStyleE2EEESH_S1K_JEEENS4_5SM1004TMEM4LOAD26SM100_TMEM_LOAD_32dp32b16xESZ_NS10_INS11_ILi2ELi4ELi3EEES14_NSS_INS5_IJS15_S1I_EEENS5_IJS1I_SB_EEEEEEENS4_39AutoVectorizingCopyWithAssumedAlignmentILi128EEENS4_14SM90_TMA_STOREES1Z_S21_S21_EEEvvEEEEvNT_6ParamsE --------------------------
	.section	.nv.constant0._ZN7cutlass13device_kernelINS_4gemm6kernel13GemmUniversalIN4cute5tupleIJiiiiEEENS1_10collective13CollectiveMmaINS1_35MainloopSm100TmaUmmaWarpSpecializedILi3ELi2ELi4ENS5_IJNS4_1CILi1EEESB_SB_EEEEENS5_IJNSA_ILi128EEENSA_ILi64EEENSA_ILi32EEEEEENS_10tfloat32_tENS5_IJlSB_lEEESI_SJ_NS4_8TiledMMAINS4_8MMA_AtomIJNS4_17SM100_MMA_TF32_SSISI_SI_fLi128ELi64ELNS4_4UMMA5MajorE0ELSO_0ELNSN_7ScaleInE0ELSP_0EEEEEENS4_6LayoutISC_NS5_IJNSA_ILi0EEEST_ST_EEEEENS5_IJNS4_10UnderscoreESW_SW_EEEEENS4_13SM90_TMA_LOADENS4_14ComposedLayoutINS4_7SwizzleILi3ELi4ELi3EEENS4_18smem_ptr_flag_bitsILi32EEENSS_INS5_IJNSA_ILi8EEESG_EEENS5_IJSG_SB_EEEEEEEvNS4_8identityESZ_S19_vS1A_EENS_8epilogue10collective18CollectiveEpilogueINS1C_23Sm100TmaWarpSpecializedILi4ELi2ELi16ELb1ELb0EEEJSH_NS5_IJNSS_ISE_SB_EENSS_INSA_ILi16EEESB_EEEEESI_SJ_SI_SJ_NS1C_6fusion15FusionCallbacksIS1G_NS1L_17LinearCombinationISI_fSI_fLNS_15FloatRoundStyleE2EEESH_S1K_JEEENS4_5SM1004TMEM4LOAD26SM100_TMEM_LOAD_32dp32b16xESZ_NS10_INS11_ILi2ELi4ELi3EEES14_NSS_INS5_IJS15_S1I_EEENS5_IJS1I_SB_EEEEEEENS4_39AutoVectorizingCopyWithAssumedAlignmentILi128EEENS4_14SM90_TMA_STOREES1Z_S21_S21_EEEvvEEEEvNT_6ParamsE,"a",@progbits
	.sectionflags	@""
	.align	4
.nv.constant0._ZN7cutlass13device_kernelINS_4gemm6kernel13GemmUniversalIN4cute5tupleIJiiiiEEENS1_10collective13CollectiveMmaINS1_35MainloopSm100TmaUmmaWarpSpecializedILi3ELi2ELi4ENS5_IJNS4_1CILi1EEESB_SB_EEEEENS5_IJNSA_ILi128EEENSA_ILi64EEENSA_ILi32EEEEEENS_10tfloat32_tENS5_IJlSB_lEEESI_SJ_NS4_8TiledMMAINS4_8MMA_AtomIJNS4_17SM100_MMA_TF32_SSISI_SI_fLi128ELi64ELNS4_4UMMA5MajorE0ELSO_0ELNSN_7ScaleInE0ELSP_0EEEEEENS4_6LayoutISC_NS5_IJNSA_ILi0EEEST_ST_EEEEENS5_IJNS4_10UnderscoreESW_SW_EEEEENS4_13SM90_TMA_LOADENS4_14ComposedLayoutINS4_7SwizzleILi3ELi4ELi3EEENS4_18smem_ptr_flag_bitsILi32EEENSS_INS5_IJNSA_ILi8EEESG_EEENS5_IJSG_SB_EEEEEEEvNS4_8identityESZ_S19_vS1A_EENS_8epilogue10collective18CollectiveEpilogueINS1C_23Sm100TmaWarpSpecializedILi4ELi2ELi16ELb1ELb0EEEJSH_NS5_IJNSS_ISE_SB_EENSS_INSA_ILi16EEESB_EEEEESI_SJ_SI_SJ_NS1C_6fusion15FusionCallbacksIS1G_NS1L_17LinearCombinationISI_fSI_fLNS_15FloatRoundStyleE2EEESH_S1K_JEEENS4_5SM1004TMEM4LOAD26SM100_TMEM_LOAD_32dp32b16xESZ_NS10_INS11_ILi2ELi4ELi3EEES14_NSS_INS5_IJS15_S1I_EEENS5_IJS1I_SB_EEEEEEENS4_39AutoVectorizingCopyWithAssumedAlignmentILi128EEENS4_14SM90_TMA_STOREES1Z_S21_S21_EEEvvEEEEvNT_6ParamsE:
	.zero		2944


//--------------------- SYMBOLS --------------------------

	.type		.nv.reservedSmem.offset0,@object
	.size		.nv.reservedSmem.offset0,0x4
	.type		.nv.reservedSmem.cap,@object
	.size		.nv.reservedSmem.cap,0x4
	.type		__assertfail,@function
